//
// Generated by NVIDIA NVVM Compiler
//
// Compiler Build ID: CL-36424714
// Cuda compilation tools, release 13.0, V13.0.88
// Based on NVVM 20.0.0
//

.version 9.0
.target sm_100
.address_size 64

	// .globl	CUDAFrameMerge

.visible .entry CUDAFrameMerge(
	.param .u64 .ptr .align 1 CUDAFrameMerge_param_0,
	.param .u64 .ptr .align 1 CUDAFrameMerge_param_1,
	.param .u64 .ptr .align 1 CUDAFrameMerge_param_2
)
{
	.reg .pred 	%p<34>;
	.reg .b16 	%rs<71>;
	.reg .b32 	%r<95>;
	.reg .b32 	%f<17>;
	.reg .b64 	%rd<73>;
	.reg .b64 	%fd<5>;

	ld.param.u64 	%rd11, [CUDAFrameMerge_param_0];
	ld.param.u64 	%rd12, [CUDAFrameMerge_param_1];
	ld.param.u64 	%rd13, [CUDAFrameMerge_param_2];
	cvta.to.global.u64 	%rd1, %rd13;
	cvta.to.global.u64 	%rd2, %rd11;
	cvta.to.global.u64 	%rd3, %rd12;
	mov.u32 	%r19, %ctaid.x;
	mov.u32 	%r20, %ntid.x;
	mov.u32 	%r21, %tid.x;
	mad.lo.s32 	%r1, %r19, %r20, %r21;
	ld.global.u32 	%r22, [%rd3+4];
	setp.ge.s32 	%p1, %r1, %r22;
	@%p1 bra 	$L__BB0_37;
	ld.global.u32 	%r23, [%rd3+8];
	div.s32 	%r2, %r1, %r23;
	mul.lo.s32 	%r24, %r2, %r23;
	sub.s32 	%r3, %r1, %r24;
	shl.b32 	%r4, %r1, 2;
	or.b32  	%r94, %r4, 3;
	ld.global.u64 	%rd14, [%rd2];
	cvta.to.global.u64 	%rd15, %rd14;
	cvt.s64.s32 	%rd16, %r4;
	add.s64 	%rd17, %rd15, %rd16;
	mov.b16 	%rs34, 0;
	st.global.u8 	[%rd17], %rs34;
	ld.global.u64 	%rd18, [%rd2];
	cvta.to.global.u64 	%rd19, %rd18;
	add.s64 	%rd20, %rd19, %rd16;
	st.global.u8 	[%rd20+1], %rs34;
	ld.global.u64 	%rd21, [%rd2];
	cvta.to.global.u64 	%rd22, %rd21;
	add.s64 	%rd23, %rd22, %rd16;
	st.global.u8 	[%rd23+2], %rs34;
	ld.global.u32 	%r6, [%rd3+12];
	setp.eq.s32 	%p2, %r6, 1;
	@%p2 bra 	$L__BB0_3;
	ld.global.u64 	%rd25, [%rd2];
	cvta.to.global.u64 	%rd26, %rd25;
	add.s64 	%rd27, %rd26, %rd16;
	st.global.u8 	[%rd27+3], %r6;
	mov.b32 	%r94, -1;
$L__BB0_3:
	ld.global.u32 	%r26, [%rd3];
	setp.lt.s32 	%p3, %r26, 2;
	@%p3 bra 	$L__BB0_37;
	mov.b16 	%rs56, 1;
$L__BB0_5:
	cvt.u64.u16 	%rd4, %rs56;
	cvt.u32.u16 	%r27, %rs56;
	mul.wide.u32 	%rd28, %r27, 64;
	add.s64 	%rd5, %rd3, %rd28;
	ld.global.u32 	%r9, [%rd5+-40];
	setp.lt.s32 	%p4, %r1, %r9;
	@%p4 bra 	$L__BB0_36;
	ld.global.u32 	%r28, [%rd5+-36];
	setp.gt.s32 	%p5, %r1, %r28;
	@%p5 bra 	$L__BB0_36;
	ld.global.u32 	%r29, [%rd5+-32];
	setp.lt.s32 	%p6, %r3, %r29;
	@%p6 bra 	$L__BB0_36;
	ld.global.u32 	%r30, [%rd5+-28];
	setp.gt.s32 	%p7, %r3, %r30;
	@%p7 bra 	$L__BB0_36;
	ld.global.u32 	%r31, [%rd5+-48];
	mad.lo.s32 	%r32, %r31, %r2, %r1;
	ld.global.u32 	%r33, [%rd5+-44];
	sub.s32 	%r34, %r32, %r33;
	shl.b32 	%r10, %r34, 2;
	ld.global.u32 	%r11, [%rd5];
	setp.ne.s32 	%p8, %r11, 1;
	@%p8 bra 	$L__BB0_11;
	add.s32 	%r94, %r10, 3;
	bra.uni 	$L__BB0_36;
$L__BB0_11:
	shl.b64 	%rd29, %rd4, 3;
	add.s64 	%rd6, %rd2, %rd29;
	ld.global.u64 	%rd30, [%rd6];
	cvta.to.global.u64 	%rd31, %rd30;
	cvt.s64.s32 	%rd32, %r10;
	add.s64 	%rd7, %rd31, %rd32;
	ld.global.u8 	%rs64, [%rd7+3];
	setp.lt.s32 	%p9, %r94, 0;
	@%p9 bra 	$L__BB0_14;
	ld.global.u64 	%rd33, [%rd6+-8];
	cvta.to.global.u64 	%rd34, %rd33;
	cvt.u64.u32 	%rd35, %r94;
	add.s64 	%rd36, %rd34, %rd35;
	ld.global.u8 	%rs3, [%rd36];
	setp.eq.s16 	%p10, %rs3, 255;
	mov.b32 	%r94, -1;
	@%p10 bra 	$L__BB0_36;
	cvt.rn.f32.u16 	%f2, %rs64;
	cvt.rn.f32.u16 	%f3, %rs3;
	mul.f32 	%f4, %f2, %f3;
	div.rn.f32 	%f5, %f4, 0fC37F0000;
	cvt.f64.f32 	%fd1, %f5;
	add.f64 	%fd2, %fd1, 0d406FF00000000000;
	cvt.rzi.u32.f64 	%r37, %fd2;
	cvt.u16.u32 	%rs64, %r37;
	mov.b32 	%r94, -1;
$L__BB0_14:
	ld.global.u8 	%rs61, [%rd7];
	ld.global.u8 	%rs62, [%rd7+1];
	ld.global.u8 	%rs63, [%rd7+2];
	setp.ne.s32 	%p11, %r11, 0;
	mov.b16 	%rs70, 255;
	@%p11 bra 	$L__BB0_32;
	ld.global.f32 	%f1, [%rd5+-8];
	setp.neu.f32 	%p12, %f1, 0f00000000;
	@%p12 bra 	$L__BB0_17;
	ld.global.f32 	%f6, [%rd5+12];
	setp.eq.f32 	%p13, %f6, 0f00000000;
	@%p13 bra 	$L__BB0_25;
$L__BB0_17:
	ld.global.u32 	%r38, [%rd5+-4];
	setp.eq.s32 	%p14, %r38, 0;
	setp.leu.f32 	%p15, %f1, 0f00000000;
	or.pred  	%p16, %p14, %p15;
	@%p16 bra 	$L__BB0_25;
	cvt.u32.u16 	%r39, %rs64;
	and.b32  	%r40, %r39, 255;
	add.s32 	%r41, %r40, 1;
	cvt.rn.f32.u32 	%f7, %r41;
	mov.f32 	%f8, 0f3F800000;
	sub.f32 	%f9, %f8, %f1;
	mul.f32 	%f10, %f9, %f7;
	cvt.rzi.u32.f32 	%r14, %f10;
	cvt.u16.u32 	%rs64, %r14;
	ld.global.u32 	%r42, [%rd3+8];
	div.s32 	%r43, %r9, %r42;
	sub.s32 	%r44, %r2, %r43;
	ld.global.u32 	%r45, [%rd5+-12];
	add.s32 	%r46, %r45, -1;
	setp.ge.s32 	%p17, %r44, %r46;
	@%p17 bra 	$L__BB0_25;
	ld.global.u32 	%r47, [%rd5+-24];
	shl.b32 	%r48, %r47, 2;
	cvt.s64.s32 	%rd37, %r48;
	add.s64 	%rd8, %rd7, %rd37;
	ld.global.u8 	%rs10, [%rd8+3];
	setp.eq.s16 	%p18, %rs10, 0;
	@%p18 bra 	$L__BB0_25;
	cvt.u32.u16 	%r49, %rs10;
	add.s32 	%r50, %r49, 1;
	cvt.rn.f32.u32 	%f11, %r50;
	mul.f32 	%f12, %f1, %f11;
	cvt.rzi.u32.f32 	%r15, %f12;
	and.b32  	%r16, %r15, 255;
	setp.eq.s32 	%p19, %r16, 0;
	@%p19 bra 	$L__BB0_24;
	and.b32  	%r51, %r14, 255;
	setp.ne.s32 	%p20, %r51, 0;
	setp.ne.s32 	%p21, %r16, 255;
	and.pred  	%p22, %p20, %p21;
	@%p22 bra 	$L__BB0_23;
	ld.global.u8 	%rs61, [%rd8];
	ld.global.u8 	%rs62, [%rd8+1];
	ld.global.u8 	%rs63, [%rd8+2];
	bra.uni 	$L__BB0_24;
$L__BB0_23:
	shl.b32 	%r52, %r16, 16;
	add.s32 	%r53, %r52, -65536;
	mul.wide.u16 	%r54, %rs61, 256;
	or.b32  	%r55, %r53, %r54;
	ld.global.u8 	%r56, [%rd8];
	or.b32  	%r57, %r55, %r56;
	cvt.u64.u32 	%rd38, %r57;
	add.s64 	%rd39, %rd1, %rd38;
	ld.global.u8 	%rs61, [%rd39];
	mul.wide.u16 	%r58, %rs62, 256;
	or.b32  	%r59, %r53, %r58;
	ld.global.u8 	%r60, [%rd8+1];
	or.b32  	%r61, %r59, %r60;
	cvt.u64.u32 	%rd40, %r61;
	add.s64 	%rd41, %rd1, %rd40;
	ld.global.u8 	%rs62, [%rd41];
	mul.wide.u16 	%r62, %rs63, 256;
	or.b32  	%r63, %r53, %r62;
	ld.global.u8 	%r64, [%rd8+2];
	or.b32  	%r65, %r63, %r64;
	cvt.u64.u32 	%rd42, %r65;
	add.s64 	%rd43, %rd1, %rd42;
	ld.global.u8 	%rs63, [%rd43];
$L__BB0_24:
	and.b32  	%r66, %r14, 255;
	add.s32 	%r67, %r16, %r66;
	setp.gt.u32 	%p23, %r67, 255;
	add.s32 	%r68, %r15, %r14;
	cvt.u16.u32 	%rs41, %r68;
	selp.b16 	%rs64, -1, %rs41, %p23;
$L__BB0_25:
	ld.global.u8 	%r17, [%rd5+-20];
	cvt.u16.u32 	%rs25, %r17;
	setp.eq.s32 	%p24, %r17, 255;
	@%p24 bra 	$L__BB0_29;
	and.b16  	%rs42, %rs64, 255;
	setp.eq.s16 	%p25, %rs42, 0;
	@%p25 bra 	$L__BB0_36;
	setp.eq.s32 	%p26, %r17, 0;
	setp.eq.s16 	%p27, %rs42, 255;
	or.pred  	%p28, %p26, %p27;
	mov.u16 	%rs64, %rs25;
	@%p28 bra 	$L__BB0_29;
	cvt.rn.f32.u16 	%f13, %rs42;
	cvt.rn.f32.u16 	%f14, %rs25;
	mul.f32 	%f15, %f13, %f14;
	div.rn.f32 	%f16, %f15, 0f437F0000;
	cvt.f64.f32 	%fd3, %f16;
	add.f64 	%fd4, %fd3, 0d3FE0000000000000;
	cvt.rzi.u32.f64 	%r69, %fd4;
	cvt.u16.u32 	%rs64, %r69;
$L__BB0_29:
	and.b16  	%rs46, %rs64, 255;
	setp.eq.s16 	%p29, %rs46, 0;
	@%p29 bra 	$L__BB0_36;
	setp.eq.s16 	%p30, %rs46, 255;
	@%p30 bra 	$L__BB0_32;
	ld.global.u64 	%rd45, [%rd2];
	cvta.to.global.u64 	%rd46, %rd45;
	add.s64 	%rd9, %rd46, %rd16;
	ld.global.u8 	%rs47, [%rd9+3];
	setp.ne.s16 	%p31, %rs47, 0;
	mov.u16 	%rs70, %rs64;
	@%p31 bra 	$L__BB0_33;
$L__BB0_32:
	ld.global.u64 	%rd61, [%rd2];
	cvta.to.global.u64 	%rd62, %rd61;
	add.s64 	%rd63, %rd62, %rd16;
	st.global.u8 	[%rd63], %rs61;
	ld.global.u64 	%rd64, [%rd2];
	cvta.to.global.u64 	%rd65, %rd64;
	add.s64 	%rd66, %rd65, %rd16;
	st.global.u8 	[%rd66+1], %rs62;
	ld.global.u64 	%rd67, [%rd2];
	cvta.to.global.u64 	%rd68, %rd67;
	add.s64 	%rd69, %rd68, %rd16;
	st.global.u8 	[%rd69+2], %rs63;
	bra.uni 	$L__BB0_34;
$L__BB0_33:
	cvt.u32.u16 	%r70, %rs64;
	shl.b32 	%r71, %r70, 16;
	and.b32  	%r72, %r71, 16711680;
	add.s32 	%r73, %r72, -65536;
	ld.global.u8 	%rs48, [%rd9];
	mul.wide.u16 	%r74, %rs48, 256;
	cvt.u32.u16 	%r75, %rs61;
	and.b32  	%r76, %r75, 255;
	or.b32  	%r77, %r73, %r76;
	or.b32  	%r78, %r77, %r74;
	cvt.u64.u32 	%rd48, %r78;
	add.s64 	%rd49, %rd1, %rd48;
	ld.global.u8 	%rs49, [%rd49];
	st.global.u8 	[%rd9], %rs49;
	ld.global.u64 	%rd50, [%rd2];
	cvta.to.global.u64 	%rd51, %rd50;
	add.s64 	%rd52, %rd51, %rd16;
	ld.global.u8 	%rs50, [%rd52+1];
	mul.wide.u16 	%r79, %rs50, 256;
	cvt.u32.u16 	%r80, %rs62;
	and.b32  	%r81, %r80, 255;
	or.b32  	%r82, %r73, %r81;
	or.b32  	%r83, %r82, %r79;
	cvt.u64.u32 	%rd53, %r83;
	add.s64 	%rd54, %rd1, %rd53;
	ld.global.u8 	%rs51, [%rd54];
	st.global.u8 	[%rd52+1], %rs51;
	ld.global.u64 	%rd55, [%rd2];
	cvta.to.global.u64 	%rd56, %rd55;
	add.s64 	%rd57, %rd56, %rd16;
	ld.global.u8 	%rs52, [%rd57+2];
	mul.wide.u16 	%r84, %rs52, 256;
	cvt.u32.u16 	%r85, %rs63;
	and.b32  	%r86, %r85, 255;
	or.b32  	%r87, %r73, %r86;
	or.b32  	%r88, %r87, %r84;
	cvt.u64.u32 	%rd58, %r88;
	add.s64 	%rd59, %rd1, %rd58;
	ld.global.u8 	%rs53, [%rd59];
	st.global.u8 	[%rd57+2], %rs53;
	mov.u16 	%rs70, %rs64;
$L__BB0_34:
	ld.global.u64 	%rd71, [%rd2];
	cvta.to.global.u64 	%rd72, %rd71;
	add.s64 	%rd10, %rd72, %rd16;
	ld.global.u8 	%rs54, [%rd10+3];
	and.b16  	%rs55, %rs70, 255;
	setp.ge.u16 	%p32, %rs54, %rs55;
	@%p32 bra 	$L__BB0_36;
	st.global.u8 	[%rd10+3], %rs70;
$L__BB0_36:
	add.s16 	%rs56, %rs56, 1;
	ld.global.u32 	%r89, [%rd3];
	cvt.u32.u16 	%r90, %rs56;
	setp.gt.s32 	%p33, %r89, %r90;
	@%p33 bra 	$L__BB0_5;
$L__BB0_37:
	ret;

}


// ===== COMPILED SASS (sm_100) =====

	.target	sm_100

	.elftype	@"ET_EXEC"


//--------------------- .note.nv.tkinfo           --------------------------
	.section	.note.nv.tkinfo,"",@"SHT_NOTE"
	.sectionflags	@"SHF_NOTE_NV_TKINFO"
	.tkinfo
        /*0018*/ 	.word	0x00000002
        /*0030*/ 	.string	""
        /*0030*/ 	.string	"ptxas"
        /*0030*/ 	.string	"Cuda compilation tools, release 13.0, V13.0.88"
        /*0030*/ 	.string	"Build cuda_13.0.r13.0/compiler.36424714_0"
        /*0030*/ 	.string	"-arch sm_100 -m 64 "



//--------------------- .note.nv.cuinfo           --------------------------
	.section	.note.nv.cuinfo,"",@"SHT_NOTE"
	.sectionflags	@"SHF_NOTE_NV_CUINFO"
        /*0018*/ 	.short	0x0002
        /*001a*/ 	.short	0x0064
        /*001c*/ 	.short	0x0082
	.zero		2


//--------------------- .nv.info                  --------------------------
	.section	.nv.info,"",@"SHT_CUDA_INFO"
	.align	4


	//----- nvinfo : EIATTR_REGCOUNT
	.align		4
        /*0000*/ 	.byte	0x04, 0x2f
        /*0002*/ 	.short	(.L_1 - .L_0)
	.align		4
.L_0:
        /*0004*/ 	.word	index@(CUDAFrameMerge)
        /*0008*/ 	.word	0x00000020


	//----- nvinfo : EIATTR_FRAME_SIZE
	.align		4
.L_1:
        /*000c*/ 	.byte	0x04, 0x11
        /*000e*/ 	.short	(.L_3 - .L_2)
	.align		4
.L_2:
        /*0010*/ 	.word	index@($__internal_0_$__cuda_sm3x_div_rn_noftz_f32_slowpath)
        /*0014*/ 	.word	0x00000000


	//----- nvinfo : EIATTR_FRAME_SIZE
	.align		4
.L_3:
        /*0018*/ 	.byte	0x04, 0x11
        /*001a*/ 	.short	(.L_5 - .L_4)
	.align		4
.L_4:
        /*001c*/ 	.word	index@(CUDAFrameMerge)
        /*0020*/ 	.word	0x00000000


	//----- nvinfo : EIATTR_MIN_STACK_SIZE
	.align		4
.L_5:
        /*0024*/ 	.byte	0x04, 0x12
        /*0026*/ 	.short	(.L_7 - .L_6)
	.align		4
.L_6:
        /*0028*/ 	.word	index@(CUDAFrameMerge)
        /*002c*/ 	.word	0x00000000
.L_7:


//--------------------- .nv.compat                --------------------------
	.section	.nv.compat,"",@"SHT_CUDA_COMPAT_INFO"
	.align	4
        /*0000*/ 	.byte	0x02, 0x09, 0x00, 0x00, 0x02, 0x02, 0x01, 0x00, 0x02, 0x05, 0x05, 0x00, 0x03, 0x07, 0x01, 0x01
        /*0010*/ 	.byte	0x02, 0x03, 0x00, 0x00, 0x02, 0x06, 0x01, 0x00, 0x04, 0x0b, 0x08, 0x00, 0x01, 0x00, 0x00, 0x00
        /*0020*/ 	.byte	0x00, 0x00, 0x00, 0x00


//--------------------- .nv.info.CUDAFrameMerge   --------------------------
	.section	.nv.info.CUDAFrameMerge,"",@"SHT_CUDA_INFO"
	.sectionflags	@""
	.align	4


	//----- nvinfo : EIATTR_CUDA_API_VERSION
	.align		4
        /*0000*/ 	.byte	0x04, 0x37
        /*0002*/ 	.short	(.L_9 - .L_8)
.L_8:
        /*0004*/ 	.word	0x00000082


	//----- nvinfo : EIATTR_KPARAM_INFO
	.align		4
.L_9:
        /*0008*/ 	.byte	0x04, 0x17
        /*000a*/ 	.short	(.L_11 - .L_10)
.L_10:
        /*000c*/ 	.word	0x00000000
        /*0010*/ 	.short	0x0002
        /*0012*/ 	.short	0x0010
        /*0014*/ 	.byte	0x00, 0xf5, 0x21, 0x00


	//----- nvinfo : EIATTR_KPARAM_INFO
	.align		4
.L_11:
        /*0018*/ 	.byte	0x04, 0x17
        /*001a*/ 	.short	(.L_13 - .L_12)
.L_12:
        /*001c*/ 	.word	0x00000000
        /*0020*/ 	.short	0x0001
        /*0022*/ 	.short	0x0008
        /*0024*/ 	.byte	0x00, 0xf5, 0x21, 0x00


	//----- nvinfo : EIATTR_KPARAM_INFO
	.align		4
.L_13:
        /*0028*/ 	.byte	0x04, 0x17
        /*002a*/ 	.short	(.L_15 - .L_14)
.L_14:
        /*002c*/ 	.word	0x00000000
        /*0030*/ 	.short	0x0000
        /*0032*/ 	.short	0x0000
        /*0034*/ 	.byte	0x00, 0xf5, 0x21, 0x00


	//----- nvinfo : EIATTR_SPARSE_MMA_MASK
	.align		4
.L_15:
        /*0038*/ 	.byte	0x03, 0x50
        /*003a*/ 	.short	0x0000


	//----- nvinfo : EIATTR_MAXREG_COUNT
	.align		4
        /*003c*/ 	.byte	0x03, 0x1b
        /*003e*/ 	.short	0x00ff


	//----- nvinfo : EIATTR_MERCURY_ISA_VERSION
	.align		4
        /*0040*/ 	.byte	0x03, 0x5f
        /*0042*/ 	.short	0x0101


	//----- nvinfo : EIATTR_VRC_CTA_INIT_COUNT
	.align		4
        /*0044*/ 	.byte	0x02, 0x4a
	.zero		1
	.zero		1


	//----- nvinfo : EIATTR_EXIT_INSTR_OFFSETS
	.align		4
        /*0048*/ 	.byte	0x04, 0x1c
        /*004a*/ 	.short	(.L_17 - .L_16)


	//   ....[0]....
.L_16:
        /*004c*/ 	.word	0x00000090


	//   ....[1]....
        /*0050*/ 	.word	0x000003a0


	//   ....[2]....
        /*0054*/ 	.word	0x00001550


	//----- nvinfo : EIATTR_CRS_STACK_SIZE
	.align		4
.L_17:
        /*0058*/ 	.byte	0x04, 0x1e
        /*005a*/ 	.short	(.L_19 - .L_18)
.L_18:
        /*005c*/ 	.word	0x00000000


	//----- nvinfo : EIATTR_CBANK_PARAM_SIZE
	.align		4
.L_19:
        /*0060*/ 	.byte	0x03, 0x19
        /*0062*/ 	.short	0x0018


	//----- nvinfo : EIATTR_PARAM_CBANK
	.align		4
        /*0064*/ 	.byte	0x04, 0x0a
        /*0066*/ 	.short	(.L_21 - .L_20)
	.align		4
.L_20:
        /*0068*/ 	.word	index@(.nv.constant0.CUDAFrameMerge)
        /*006c*/ 	.short	0x0380
        /*006e*/ 	.short	0x0018


	//----- nvinfo : EIATTR_SW_WAR
	.align		4
.L_21:
        /*0070*/ 	.byte	0x04, 0x36
        /*0072*/ 	.short	(.L_23 - .L_22)
.L_22:
        /*0074*/ 	.word	0x00000008
.L_23:


//--------------------- .nv.callgraph             --------------------------
	.section	.nv.callgraph,"",@"SHT_CUDA_CALLGRAPH"
	.align	4
	.sectionentsize	8
	.align		4
        /*0000*/ 	.word	0x00000000
	.align		4
        /*0004*/ 	.word	0xffffffff
	.align		4
        /*0008*/ 	.word	0x00000000
	.align		4
        /*000c*/ 	.word	0xfffffffe
	.align		4
        /*0010*/ 	.word	0x00000000
	.align		4
        /*0014*/ 	.word	0xfffffffd
	.align		4
        /*0018*/ 	.word	0x00000000
	.align		4
        /*001c*/ 	.word	0xfffffffc


//--------------------- .text.CUDAFrameMerge      --------------------------
	.section	.text.CUDAFrameMerge,"ax",@progbits
	.align	128
        .global         CUDAFrameMerge
        .type           CUDAFrameMerge,@function
        .size           CUDAFrameMerge,(.L_x_31 - CUDAFrameMerge)
        .other          CUDAFrameMerge,@"STO_CUDA_ENTRY STV_DEFAULT"
CUDAFrameMerge:
.text.CUDAFrameMerge:
[----:B------:R-:W-:Y:S08]  /*0000*/  LDC R1, c[0x0][0x37c] ;  /* 0x0000df00ff017b82 */ /* 0x000ff00000000800 */
[----:B------:R-:W0:Y:S01]  /*0010*/  LDC.64 R2, c[0x0][0x388] ;  /* 0x0000e200ff027b82 */ /* 0x000e220000000a00 */
[----:B------:R-:W0:Y:S02]  /*0020*/  LDCU.64 UR4, c[0x0][0x358] ;  /* 0x00006b00ff0477ac */ /* 0x000e240008000a00 */
[----:B0-----:R-:W2:Y:S05]  /*0030*/  LDG.E R5, desc[UR4][R2.64+0x4] ;  /* 0x0000040402057981 */ /* 0x001eaa000c1e1900 */
[----:B------:R-:W0:Y:S01]  /*0040*/  S2UR UR6, SR_CTAID.X ;  /* 0x00000000000679c3 */ /* 0x000e220000002500 */
[----:B------:R-:W0:Y:S07]  /*0050*/  S2R R7, SR_TID.X ;  /* 0x0000000000077919 */ /* 0x000e2e0000002100 */
[----:B------:R-:W0:Y:S02]  /*0060*/  LDC R22, c[0x0][0x360] ;  /* 0x0000d800ff167b82 */ /* 0x000e240000000800 */
[----:B0-----:R-:W-:-:S05]  /*0070*/  IMAD R22, R22, UR6, R7 ;  /* 0x0000000616167c24 */ /* 0x001fca000f8e0207 */
[----:B--2---:R-:W-:-:S13]  /*0080*/  ISETP.GE.AND P0, PT, R22, R5, PT ;  /* 0x000000051600720c */ /* 0x004fda0003f06270 */
[----:B------:R-:W-:Y:S05]  /*0090*/  @P0 EXIT ;  /* 0x000000000000094d */ /* 0x000fea0003800000 */
[----:B------:R-:W0:Y:S01]  /*00a0*/  LDC.64 R4, c[0x0][0x380] ;  /* 0x0000e000ff047b82 */ /* 0x000e220000000a00 */
[----:B------:R-:W-:Y:S01]  /*00b0*/  IMAD.SHL.U32 R21, R22, 0x4, RZ ;  /* 0x0000000416157824 */ /* 0x000fe200078e00ff */
[----:B------:R-:W2:Y:S04]  /*00c0*/  LDG.E R17, desc[UR4][R2.64+0x8] ;  /* 0x0000080402117981 */ /* 0x000ea8000c1e1900 */
[----:B0-----:R-:W3:Y:S01]  /*00d0*/  LDG.E.64 R6, desc[UR4][R4.64] ;  /* 0x0000000404067981 */ /* 0x001ee2000c1e1b00 */
[----:B------:R-:W-:Y:S02]  /*00e0*/  SHF.R.S32.HI R20, RZ, 0x1f, R21 ;  /* 0x0000001fff147819 */ /* 0x000fe40000011415 */
[----:B---3--:R-:W-:-:S05]  /*00f0*/  IADD3 R8, P0, PT, R21, R6, RZ ;  /* 0x0000000615087210 */ /* 0x008fca0007f1e0ff */
[----:B------:R-:W-:-:S05]  /*0100*/  IMAD.X R9, R7, 0x1, R20, P0 ;  /* 0x0000000107097824 */ /* 0x000fca00000e0614 */
[----:B------:R-:W-:Y:S04]  /*0110*/  STG.E.U8 desc[UR4][R8.64], RZ ;  /* 0x000000ff08007986 */ /* 0x000fe8000c101104 */
[----:B------:R-:W3:Y:S02]  /*0120*/  LDG.E.64 R6, desc[UR4][R4.64] ;  /* 0x0000000404067981 */ /* 0x000ee4000c1e1b00 */
[----:B---3--:R-:W-:-:S05]  /*0130*/  IADD3 R10, P0, PT, R21, R6, RZ ;  /* 0x00000006150a7210 */ /* 0x008fca0007f1e0ff */
[----:B------:R-:W-:-:S05]  /*0140*/  IMAD.X R11, R7, 0x1, R20, P0 ;  /* 0x00000001070b7824 */ /* 0x000fca00000e0614 */
[----:B------:R2:W-:Y:S04]  /*0150*/  STG.E.U8 desc[UR4][R10.64+0x1], RZ ;  /* 0x000001ff0a007986 */ /* 0x0005e8000c101104 */
[----:B------:R-:W3:Y:S02]  /*0160*/  LDG.E.64 R6, desc[UR4][R4.64] ;  /* 0x0000000404067981 */ /* 0x000ee4000c1e1b00 */
[----:B---3--:R-:W-:-:S05]  /*0170*/  IADD3 R12, P0, PT, R21, R6, RZ ;  /* 0x00000006150c7210 */ /* 0x008fca0007f1e0ff */
[----:B------:R-:W-:-:S05]  /*0180*/  IMAD.X R13, R7, 0x1, R20, P0 ;  /* 0x00000001070d7824 */ /* 0x000fca00000e0614 */
[----:B------:R0:W-:Y:S04]  /*0190*/  STG.E.U8 desc[UR4][R12.64+0x2], RZ ;  /* 0x000002ff0c007986 */ /* 0x0001e8000c101104 */
[----:B------:R-:W3:Y:S02]  /*01a0*/  LDG.E R15, desc[UR4][R2.64+0xc] ;  /* 0x00000c04020f7981 */ /* 0x000ee4000c1e1900 */
[----:B---3--:R-:W-:-:S13]  /*01b0*/  ISETP.NE.AND P0, PT, R15, 0x1, PT ;  /* 0x000000010f00780c */ /* 0x008fda0003f05270 */
[----:B------:R-:W3:Y:S01]  /*01c0*/  @P0 LDG.E.64 R6, desc[UR4][R4.64] ;  /* 0x0000000404060981 */ /* 0x000ee2000c1e1b00 */
[----:B--2---:R-:W-:-:S04]  /*01d0*/  IABS R11, R17 ;  /* 0x00000011000b7213 */ /* 0x004fc80000000000 */
[----:B------:R-:W1:Y:S08]  /*01e0*/  I2F.RP R0, R11 ;  /* 0x0000000b00007306 */ /* 0x000e700000209400 */
[----:B-1----:R-:W1:Y:S02]  /*01f0*/  MUFU.RCP R0, R0 ;  /* 0x0000000000007308 */ /* 0x002e640000001000 */
[----:B-1----:R-:W-:-:S06]  /*0200*/  VIADD R8, R0, 0xffffffe ;  /* 0x0ffffffe00087836 */ /* 0x002fcc0000000000 */
[----:B------:R-:W1:Y:S01]  /*0210*/  F2I.FTZ.U32.TRUNC.NTZ R9, R8 ;  /* 0x0000000800097305 */ /* 0x000e62000021f000 */
[----:B---3--:R-:W-:-:S05]  /*0220*/  @P0 IADD3 R6, P1, PT, R21, R6, RZ ;  /* 0x0000000615060210 */ /* 0x008fca0007f3e0ff */
[----:B------:R-:W-:-:S05]  /*0230*/  @P0 IMAD.X R7, R7, 0x1, R20, P1 ;  /* 0x0000000107070824 */ /* 0x000fca00008e0614 */
[----:B------:R0:W-:Y:S04]  /*0240*/  @P0 STG.E.U8 desc[UR4][R6.64+0x3], R15 ;  /* 0x0000030f06000986 */ /* 0x0001e8000c101104 */
[----:B------:R2:W3:Y:S01]  /*0250*/  LDG.E R10, desc[UR4][R2.64] ;  /* 0x00000004020a7981 */ /* 0x0004e2000c1e1900 */
[----:B-1----:R-:W-:Y:S02]  /*0260*/  IMAD.MOV R4, RZ, RZ, -R9 ;  /* 0x000000ffff047224 */ /* 0x002fe400078e0a09 */
[----:B------:R-:W-:Y:S02]  /*0270*/  IMAD.MOV.U32 R8, RZ, RZ, RZ ;  /* 0x000000ffff087224 */ /* 0x000fe400078e00ff */
[----:B------:R-:W-:-:S04]  /*0280*/  IMAD R5, R4, R11, RZ ;  /* 0x0000000b04057224 */ /* 0x000fc800078e02ff */
[----:B------:R-:W-:Y:S01]  /*0290*/  IMAD.HI.U32 R9, R9, R5, R8 ;  /* 0x0000000509097227 */ /* 0x000fe200078e0008 */
[----:B--2---:R-:W-:Y:S02]  /*02a0*/  IABS R2, R22 ;  /* 0x0000001600027213 */ /* 0x004fe40000000000 */
[----:B------:R-:W-:-:S03]  /*02b0*/  IABS R3, R17 ;  /* 0x0000001100037213 */ /* 0x000fc60000000000 */
[----:B------:R-:W-:-:S04]  /*02c0*/  IMAD.HI.U32 R19, R9, R2, RZ ;  /* 0x0000000209137227 */ /* 0x000fc800078e00ff */
[----:B------:R-:W-:-:S04]  /*02d0*/  IMAD.MOV R0, RZ, RZ, -R3 ;  /* 0x000000ffff007224 */ /* 0x000fc800078e0a03 */
[----:B------:R-:W-:-:S05]  /*02e0*/  IMAD R0, R19, R0, R2 ;  /* 0x0000000013007224 */ /* 0x000fca00078e0202 */
[----:B------:R-:W-:-:S13]  /*02f0*/  ISETP.GT.U32.AND P3, PT, R11, R0, PT ;  /* 0x000000000b00720c */ /* 0x000fda0003f64070 */
[----:B------:R-:W-:-:S05]  /*0300*/  @!P3 IMAD.IADD R0, R0, 0x1, -R11 ;  /* 0x000000010000b824 */ /* 0x000fca00078e0a0b */
[----:B------:R-:W-:Y:S01]  /*0310*/  ISETP.GE.U32.AND P1, PT, R0, R11, PT ;  /* 0x0000000b0000720c */ /* 0x000fe20003f26070 */
[----:B------:R-:W-:Y:S01]  /*0320*/  @!P3 VIADD R19, R19, 0x1 ;  /* 0x000000011313b836 */ /* 0x000fe20000000000 */
[----:B------:R-:W-:Y:S02]  /*0330*/  LOP3.LUT R0, R22, R17, RZ, 0x3c, !PT ;  /* 0x0000001116007212 */ /* 0x000fe400078e3cff */
[----:B------:R-:W-:Y:S02]  /*0340*/  ISETP.NE.AND P3, PT, R17, RZ, PT ;  /* 0x000000ff1100720c */ /* 0x000fe40003f65270 */
[----:B------:R-:W-:-:S07]  /*0350*/  ISETP.GE.AND P2, PT, R0, RZ, PT ;  /* 0x000000ff0000720c */ /* 0x000fce0003f46270 */
[----:B------:R-:W-:-:S06]  /*0360*/  @P1 VIADD R19, R19, 0x1 ;  /* 0x0000000113131836 */ /* 0x000fcc0000000000 */
[----:B------:R-:W-:Y:S01]  /*0370*/  @!P2 IMAD.MOV R19, RZ, RZ, -R19 ;  /* 0x000000ffff13a224 */ /* 0x000fe200078e0a13 */
[----:B------:R-:W-:Y:S02]  /*0380*/  @!P3 LOP3.LUT R19, RZ, R17, RZ, 0x33, !PT ;  /* 0x00000011ff13b212 */ /* 0x000fe400078e33ff */
[----:B---3--:R-:W-:-:S13]  /*0390*/  ISETP.GE.AND P1, PT, R10, 0x2, PT ;  /* 0x000000020a00780c */ /* 0x008fda0003f26270 */
[----:B0-----:R-:W-:Y:S05]  /*03a0*/  @!P1 EXIT ;  /* 0x000000000000994d */ /* 0x001fea0003800000 */
[----:B------:R-:W-:Y:S01]  /*03b0*/  IMAD.MOV R0, RZ, RZ, -R19 ;  /* 0x000000ffff007224 */ /* 0x000fe200078e0a13 */
[----:B------:R-:W0:Y:S01]  /*03c0*/  LDCU.64 UR6, c[0x0][0x390] ;  /* 0x00007200ff0677ac */ /* 0x000e220008000a00 */
[----:B------:R-:W-:Y:S02]  /*03d0*/  VIADD R18, R21, 0x3 ;  /* 0x0000000315127836 */ /* 0x000fe40000000000 */
[----:B------:R-:W-:Y:S02]  /*03e0*/  IMAD.MOV.U32 R16, RZ, RZ, 0x1 ;  /* 0x00000001ff107424 */ /* 0x000fe400078e00ff */
[----:B------:R-:W-:Y:S02]  /*03f0*/  IMAD R17, R17, R0, R22 ;  /* 0x0000000011117224 */ /* 0x000fe400078e0216 */
[----:B------:R-:W-:-:S07]  /*0400*/  @P0 IMAD.MOV.U32 R18, RZ, RZ, -0x1 ;  /* 0xffffffffff120424 */ /* 0x000fce00078e00ff */
.L_x_18:
[----:B-1----:R-:W1:Y:S01]  /*0410*/  LDC.64 R4, c[0x0][0x388] ;  /* 0x0000e200ff047b82 */ /* 0x002e620000000a00 */
[----:B------:R-:W-:-:S05]  /*0420*/  LOP3.LUT R3, R16, 0xffff, RZ, 0xc0, !PT ;  /* 0x0000ffff10037812 */ /* 0x000fca00078ec0ff */
[----:B-1----:R-:W-:-:S05]  /*0430*/  IMAD.WIDE.U32 R4, R3, 0x40, R4 ;  /* 0x0000004003047825 */ /* 0x002fca00078e0004 */
[----:B--2---:R-:W2:Y:S01]  /*0440*/  LDG.E R23, desc[UR4][R4.64+-0x28] ;  /* 0xffffd80404177981 */ /* 0x004ea2000c1e1900 */
[----:B------:R-:W-:Y:S01]  /*0450*/  BSSY.RECONVERGENT B0, `(.L_x_0) ;  /* 0x0000108000007945 */ /* 0x000fe20003800200 */
[----:B--2---:R-:W-:-:S13]  /*0460*/  ISETP.GE.AND P0, PT, R22, R23, PT ;  /* 0x000000171600720c */ /* 0x004fda0003f06270 */
[----:B-----5:R-:W-:Y:S05]  /*0470*/  @!P0 BRA `(.L_x_1) ;  /* 0x0000001000148947 */ /* 0x020fea0003800000 */
[----:B------:R-:W2:Y:S02]  /*0480*/  LDG.E R7, desc[UR4][R4.64+-0x24] ;  /* 0xffffdc0404077981 */ /* 0x000ea4000c1e1900 */
[----:B--2---:R-:W-:-:S13]  /*0490*/  ISETP.GT.AND P0, PT, R22, R7, PT ;  /* 0x000000071600720c */ /* 0x004fda0003f04270 */
[----:B------:R-:W-:Y:S05]  /*04a0*/  @P0 BRA `(.L_x_1) ;  /* 0x0000001000080947 */ /* 0x000fea0003800000 */
[----:B------:R-:W2:Y:S02]  /*04b0*/  LDG.E R0, desc[UR4][R4.64+-0x20] ;  /* 0xffffe00404007981 */ /* 0x000ea4000c1e1900 */
[----:B--2---:R-:W-:-:S13]  /*04c0*/  ISETP.GE.AND P0, PT, R17, R0, PT ;  /* 0x000000001100720c */ /* 0x004fda0003f06270 */
[----:B------:R-:W-:Y:S05]  /*04d0*/  @!P0 BRA `(.L_x_1) ;  /* 0x0000000c00fc8947 */ /* 0x000fea0003800000 */
[----:B------:R-:W2:Y:S02]  /*04e0*/  LDG.E R0, desc[UR4][R4.64+-0x1c] ;  /* 0xffffe40404007981 */ /* 0x000ea4000c1e1900 */
[----:B--2---:R-:W-:-:S13]  /*04f0*/  ISETP.GT.AND P0, PT, R17, R0, PT ;  /* 0x000000001100720c */ /* 0x004fda0003f04270 */
[----:B------:R-:W-:Y:S05]  /*0500*/  @P0 BRA `(.L_x_1) ;  /* 0x0000000c00f00947 */ /* 0x000fea0003800000 */
[----:B------:R-:W2:Y:S04]  /*0510*/  LDG.E R10, desc[UR4][R4.64] ;  /* 0x00000004040a7981 */ /* 0x000ea8000c1e1900 */
[----:B------:R-:W3:Y:S04]  /*0520*/  LDG.E R0, desc[UR4][R4.64+-0x30] ;  /* 0xffffd00404007981 */ /* 0x000ee8000c1e1900 */
[----:B------:R-:W4:Y:S01]  /*0530*/  LDG.E R7, desc[UR4][R4.64+-0x2c] ;  /* 0xffffd40404077981 */ /* 0x000f22000c1e1900 */
[----:B--2---:R-:W-:Y:S01]  /*0540*/  ISETP.NE.AND P0, PT, R10, 0x1, PT ;  /* 0x000000010a00780c */ /* 0x004fe20003f05270 */
[----:B---3--:R-:W-:-:S04]  /*0550*/  IMAD R0, R19, R0, R22 ;  /* 0x0000000013007224 */ /* 0x008fc800078e0216 */
[----:B----4-:R-:W-:-:S04]  /*0560*/  IMAD.IADD R0, R0, 0x1, -R7 ;  /* 0x0000000100007824 */ /* 0x010fc800078e0a07 */
[----:B------:R-:W-:-:S04]  /*0570*/  IMAD.SHL.U32 R9, R0, 0x4, RZ ;  /* 0x0000000400097824 */ /* 0x000fc800078e00ff */
[----:B------:R-:W-:Y:S01]  /*0580*/  @!P0 VIADD R18, R9, 0x3 ;  /* 0x0000000309128836 */ /* 0x000fe20000000000 */
[----:B------:R-:W-:Y:S06]  /*0590*/  @!P0 BRA `(.L_x_1) ;  /* 0x0000000c00cc8947 */ /* 0x000fec0003800000 */
[----:B------:R-:W1:Y:S02]  /*05a0*/  LDC.64 R6, c[0x0][0x380] ;  /* 0x0000e000ff067b82 */ /* 0x000e640000000a00 */
[----:B-1----:R-:W-:-:S04]  /*05b0*/  LEA R2, P0, R3, R6, 0x3 ;  /* 0x0000000603027211 */ /* 0x002fc800078018ff */
[----:B------:R-:W-:-:S05]  /*05c0*/  LEA.HI.X R3, R3, R7, RZ, 0x3, P0 ;  /* 0x0000000703037211 */ /* 0x000fca00000f1cff */
[----:B------:R-:W2:Y:S02]  /*05d0*/  LDG.E.64 R6, desc[UR4][R2.64] ;  /* 0x0000000402067981 */ /* 0x000ea4000c1e1b00 */
[----:B--2---:R-:W-:-:S04]  /*05e0*/  IADD3 R6, P0, PT, R9, R6, RZ ;  /* 0x0000000609067210 */ /* 0x004fc80007f1e0ff */
[----:B------:R-:W-:-:S05]  /*05f0*/  LEA.HI.X.SX32 R7, R9, R7, 0x1, P0 ;  /* 0x0000000709077211 */ /* 0x000fca00000f0eff */
[----:B------:R1:W5:Y:S01]  /*0600*/  LDG.E.U8 R24, desc[UR4][R6.64+0x3] ;  /* 0x0000030406187981 */ /* 0x000362000c1e1100 */
[----:B------:R-:W-:Y:S01]  /*0610*/  ISETP.GE.AND P0, PT, R18, RZ, PT ;  /* 0x000000ff1200720c */ /* 0x000fe20003f06270 */
[----:B------:R-:W-:-:S12]  /*0620*/  BSSY.RELIABLE B1, `(.L_x_2) ;  /* 0x0000021000017945 */ /* 0x000fd80003800100 */
[----:B-1----:R-:W-:Y:S05]  /*0630*/  @!P0 BRA `(.L_x_3) ;  /* 0x00000000007c8947 */ /* 0x002fea0003800000 */
[----:B------:R-:W2:Y:S02]  /*0640*/  LDG.E.64 R2, desc[UR4][R2.64+-0x8] ;  /* 0xfffff80402027981 */ /* 0x000ea4000c1e1b00 */
[----:B--2---:R-:W-:-:S05]  /*0650*/  IADD3 R8, P0, PT, R18, R2, RZ ;  /* 0x0000000212087210 */ /* 0x004fca0007f1e0ff */
[----:B------:R-:W-:-:S05]  /*0660*/  IMAD.X R9, RZ, RZ, R3, P0 ;  /* 0x000000ffff097224 */ /* 0x000fca00000e0603 */
[----:B------:R-:W2:Y:S01]  /*0670*/  LDG.E.U8 R11, desc[UR4][R8.64] ;  /* 0x00000004080b7981 */ /* 0x000ea2000c1e1100 */
[----:B------:R-:W-:Y:S01]  /*0680*/  IMAD.MOV.U32 R18, RZ, RZ, -0x1 ;  /* 0xffffffffff127424 */ /* 0x000fe200078e00ff */
[----:B--2---:R-:W-:-:S13]  /*0690*/  ISETP.NE.AND P0, PT, R11, 0xff, PT ;  /* 0x000000ff0b00780c */ /* 0x004fda0003f05270 */
[----:B------:R-:W-:Y:S05]  /*06a0*/  @!P0 BREAK.RELIABLE B1 ;  /* 0x0000000000018942 */ /* 0x000fea0003800100 */
[----:B------:R-:W-:Y:S05]  /*06b0*/  @!P0 BRA `(.L_x_1) ;  /* 0x0000000c00848947 */ /* 0x000fea0003800000 */
[----:B-----5:R-:W-:Y:S01]  /*06c0*/  I2F.U16 R0, R24 ;  /* 0x0000001800007306 */ /* 0x020fe20000101000 */
[----:B------:R-:W-:Y:S01]  /*06d0*/  IMAD.MOV.U32 R9, RZ, RZ, 0x3b808081 ;  /* 0x3b808081ff097424 */ /* 0x000fe200078e00ff */
[----:B------:R-:W-:Y:S01]  /*06e0*/  BSSY.RECONVERGENT B2, `(.L_x_4) ;  /* 0x000000f000027945 */ /* 0x000fe20003800200 */
[----:B------:R-:W-:-:S04]  /*06f0*/  IMAD.MOV.U32 R2, RZ, RZ, 0x437f0000 ;  /* 0x437f0000ff027424 */ /* 0x000fc800078e00ff */
[----:B------:R-:W-:Y:S01]  /*0700*/  FFMA R2, -R9, R2, 1 ;  /* 0x3f80000009027423 */ /* 0x000fe20000000102 */
[----:B------:R-:W1:Y:S02]  /*0710*/  I2F.U16 R3, R11 ;  /* 0x0000000b00037306 */ /* 0x000e640000101000 */
[----:B-1----:R-:W-:Y:S01]  /*0720*/  FMUL R0, R0, R3 ;  /* 0x0000000300007220 */ /* 0x002fe20000400000 */
[----:B------:R-:W-:-:S05]  /*0730*/  FFMA R3, R2, -R9, -0.0039215688593685626984 ;  /* 0xbb80808102037423 */ /* 0x000fca0000000809 */
[----:B------:R-:W1:Y:S01]  /*0740*/  FCHK P0, R0, -255 ;  /* 0xc37f000000007902 */ /* 0x000e620000000000 */
[----:B------:R-:W-:-:S04]  /*0750*/  FFMA R2, R0, R3, RZ ;  /* 0x0000000300027223 */ /* 0x000fc800000000ff */
[----:B------:R-:W-:-:S04]  /*0760*/  FFMA R8, R2, 255, R0 ;  /* 0x437f000002087823 */ /* 0x000fc80000000000 */
[----:B------:R-:W-:Y:S01]  /*0770*/  FFMA R8, R3, R8, R2 ;  /* 0x0000000803087223 */ /* 0x000fe20000000002 */
[----:B-1----:R-:W-:Y:S06]  /*0780*/  @!P0 BRA `(.L_x_5) ;  /* 0x0000000000108947 */ /* 0x002fec0003800000 */
[----:B------:R-:W-:Y:S01]  /*0790*/  IMAD.MOV.U32 R3, RZ, RZ, -0x3c810000 ;  /* 0xc37f0000ff037424 */ /* 0x000fe200078e00ff */
[----:B------:R-:W-:-:S07]  /*07a0*/  MOV R11, 0x7c0 ;  /* 0x000007c0000b7802 */ /* 0x000fce0000000f00 */
[----:B0-----:R-:W-:Y:S05]  /*07b0*/  CALL.REL.NOINC `($__internal_0_$__cuda_sm3x_div_rn_noftz_f32_slowpath) ;  /* 0x0000000c00687944 */ /* 0x001fea0003c00000 */
[----:B------:R-:W-:-:S07]  /*07c0*/  IMAD.MOV.U32 R8, RZ, RZ, R0 ;  /* 0x000000ffff087224 */ /* 0x000fce00078e0000 */
.L_x_5:
[----:B0-----:R-:W-:Y:S05]  /*07d0*/  BSYNC.RECONVERGENT B2 ;  /* 0x0000000000027941 */ /* 0x001fea0003800200 */
.L_x_4:
[----:B------:R-:W0:Y:S01]  /*07e0*/  F2F.F64.F32 R2, R8 ;  /* 0x0000000800027310 */ /* 0x000e220000201800 */
[----:B------:R-:W-:Y:S01]  /*07f0*/  IMAD.MOV.U32 R18, RZ, RZ, -0x1 ;  /* 0xffffffffff127424 */ /* 0x000fe200078e00ff */
[----:B0-----:R-:W-:-:S10]  /*0800*/  DADD R2, R2, 255.5 ;  /* 0x406ff00002027429 */ /* 0x001fd40000000000 */
[----:B------:R-:W0:Y:S02]  /*0810*/  F2I.U32.F64.TRUNC R2, R2 ;  /* 0x0000000200027311 */ /* 0x000e24000030d000 */
[----:B0-----:R-:W-:-:S07]  /*0820*/  PRMT R24, R2, 0x7610, R24 ;  /* 0x0000761002187816 */ /* 0x001fce0000000018 */
.L_x_3:
[----:B0-----:R-:W-:Y:S05]  /*0830*/  BSYNC.RELIABLE B1 ;  /* 0x0000000000017941 */ /* 0x001fea0003800100 */
.L_x_2:
[----:B------:R0:W5:Y:S04]  /*0840*/  LDG.E.U8 R15, desc[UR4][R6.64] ;  /* 0x00000004060f7981 */ /* 0x000168000c1e1100 */
[----:B------:R0:W5:Y:S04]  /*0850*/  LDG.E.U8 R14, desc[UR4][R6.64+0x1] ;  /* 0x00000104060e7981 */ /* 0x000168000c1e1100 */
[----:B------:R0:W5:Y:S01]  /*0860*/  LDG.E.U8 R13, desc[UR4][R6.64+0x2] ;  /* 0x00000204060d7981 */ /* 0x000162000c1e1100 */
[----:B------:R-:W1:Y:S01]  /*0870*/  LDC.64 R8, c[0x0][0x380] ;  /* 0x0000e000ff087b82 */ /* 0x000e620000000a00 */
[----:B------:R-:W-:Y:S01]  /*0880*/  ISETP.NE.AND P0, PT, R10, RZ, PT ;  /* 0x000000ff0a00720c */ /* 0x000fe20003f05270 */
[----:B------:R-:W-:Y:S01]  /*0890*/  BSSY.RELIABLE B1, `(.L_x_6) ;  /* 0x00000bc000017945 */ /* 0x000fe20003800100 */
[----:B------:R-:W-:-:S11]  /*08a0*/  IMAD.MOV.U32 R12, RZ, RZ, 0xff ;  /* 0x000000ffff0c7424 */ /* 0x000fd600078e00ff */
[----:B0-----:R-:W-:Y:S05]  /*08b0*/  @P0 BRA `(.L_x_7) ;  /* 0x0000000800340947 */ /* 0x001fea0003800000 */
[----:B------:R-:W2:Y:S01]  /*08c0*/  LDG.E R0, desc[UR4][R4.64+-0x8] ;  /* 0xfffff80404007981 */ /* 0x000ea2000c1e1900 */
[----:B------:R-:W-:Y:S01]  /*08d0*/  BSSY.RECONVERGENT B2, `(.L_x_8) ;  /* 0x000005d000027945 */ /* 0x000fe20003800200 */
[----:B--2---:R-:W-:-:S13]  /*08e0*/  FSETP.NEU.AND P0, PT, R0, RZ, PT ;  /* 0x000000ff0000720b */ /* 0x004fda0003f0d000 */
[----:B------:R-:W-:Y:S05]  /*08f0*/  @P0 BRA `(.L_x_9) ;  /* 0x00000000000c0947 */ /* 0x000fea0003800000 */
[----:B------:R-:W2:Y:S02]  /*0900*/  LDG.E R2, desc[UR4][R4.64+0xc] ;  /* 0x00000c0404027981 */ /* 0x000ea4000c1e1900 */
[----:B--2---:R-:W-:-:S13]  /*0910*/  FSETP.NEU.AND P0, PT, R2, RZ, PT ;  /* 0x000000ff0200720b */ /* 0x004fda0003f0d000 */
[----:B------:R-:W-:Y:S05]  /*0920*/  @!P0 BRA `(.L_x_10) ;  /* 0x00000004005c8947 */ /* 0x000fea0003800000 */
.L_x_9:
[----:B------:R-:W2:Y:S01]  /*0930*/  LDG.E R2, desc[UR4][R4.64+-0x4] ;  /* 0xfffffc0404027981 */ /* 0x000ea2000c1e1900 */
[----:B------:R-:W-:-:S04]  /*0940*/  FSETP.GT.AND P0, PT, R0, RZ, PT ;  /* 0x000000ff0000720b */ /* 0x000fc80003f04000 */
[----:B--2---:R-:W-:-:S13]  /*0950*/  ISETP.EQ.OR P0, PT, R2, RZ, !P0 ;  /* 0x000000ff0200720c */ /* 0x004fda0004702670 */
[----:B------:R-:W-:Y:S05]  /*0960*/  @P0 BRA `(.L_x_10) ;  /* 0x00000004004c0947 */ /* 0x000fea0003800000 */
[----:B------:R-:W0:Y:S01]  /*0970*/  LDC.64 R2, c[0x0][0x388] ;  /* 0x0000e200ff027b82 */ /* 0x000e220000000a00 */
[----:B------:R-:W2:Y:S04]  /*0980*/  LDG.E R25, desc[UR4][R4.64+-0xc] ;  /* 0xfffff40404197981 */ /* 0x000ea8000c1e1900 */
[----:B0-----:R-:W3:Y:S01]  /*0990*/  LDG.E R2, desc[UR4][R2.64+0x8] ;  /* 0x0000080402027981 */ /* 0x001ee2000c1e1900 */
[----:B-----5:R-:W-:-:S05]  /*09a0*/  LOP3.LUT R24, R24, 0xff, RZ, 0xc0, !PT ;  /* 0x000000ff18187812 */ /* 0x020fca00078ec0ff */
[----:B------:R-:W-:-:S05]  /*09b0*/  VIADD R24, R24, 0x1 ;  /* 0x0000000118187836 */ /* 0x000fca0000000000 */
[----:B------:R-:W-:Y:S02]  /*09c0*/  I2FP.F32.U32 R24, R24 ;  /* 0x0000001800187245 */ /* 0x000fe40000201000 */
[----:B---3--:R-:W-:-:S04]  /*09d0*/  IABS R26, R2 ;  /* 0x00000002001a7213 */ /* 0x008fc80000000000 */
[----:B------:R-:W0:Y:S08]  /*09e0*/  I2F.RP R27, R26 ;  /* 0x0000001a001b7306 */ /* 0x000e300000209400 */
[----:B0-----:R-:W0:Y:S02]  /*09f0*/  MUFU.RCP R27, R27 ;  /* 0x0000001b001b7308 */ /* 0x001e240000001000 */
[----:B0-----:R-:W-:-:S06]  /*0a00*/  VIADD R10, R27, 0xffffffe ;  /* 0x0ffffffe1b0a7836 */ /* 0x001fcc0000000000 */
[----:B------:R0:W3:Y:S01]  /*0a10*/  F2I.FTZ.U32.TRUNC.NTZ R11, R10 ;  /* 0x0000000a000b7305 */ /* 0x0000e2000021f000 */
[----:B------:R-:W-:-:S04]  /*0a20*/  LOP3.LUT R28, R23, R2, RZ, 0x3c, !PT ;  /* 0x00000002171c7212 */ /* 0x000fc800078e3cff */
[----:B------:R-:W-:Y:S01]  /*0a30*/  ISETP.GE.AND P2, PT, R28, RZ, PT ;  /* 0x000000ff1c00720c */ /* 0x000fe20003f46270 */
[----:B0-----:R-:W-:Y:S02]  /*0a40*/  IMAD.MOV.U32 R10, RZ, RZ, RZ ;  /* 0x000000ffff0a7224 */ /* 0x001fe400078e00ff */
[----:B---3--:R-:W-:-:S04]  /*0a50*/  IMAD.MOV R29, RZ, RZ, -R11 ;  /* 0x000000ffff1d7224 */ /* 0x008fc800078e0a0b */
[----:B------:R-:W-:Y:S01]  /*0a60*/  IMAD R3, R29, R26, RZ ;  /* 0x0000001a1d037224 */ /* 0x000fe200078e02ff */
[----:B------:R-:W-:-:S03]  /*0a70*/  IABS R28, R23 ;  /* 0x00000017001c7213 */ /* 0x000fc60000000000 */
[----:B------:R-:W-:Y:S01]  /*0a80*/  IMAD.HI.U32 R3, R11, R3, R10 ;  /* 0x000000030b037227 */ /* 0x000fe200078e000a */
[----:B------:R-:W-:-:S05]  /*0a90*/  IABS R11, R2 ;  /* 0x00000002000b7213 */ /* 0x000fca0000000000 */
[----:B------:R-:W-:Y:S02]  /*0aa0*/  IMAD.MOV R11, RZ, RZ, -R11 ;  /* 0x000000ffff0b7224 */ /* 0x000fe400078e0a0b */
[----:B------:R-:W-:-:S04]  /*0ab0*/  IMAD.HI.U32 R3, R3, R28, RZ ;  /* 0x0000001c03037227 */ /* 0x000fc800078e00ff */
[----:B------:R-:W-:-:S05]  /*0ac0*/  IMAD R11, R3, R11, R28 ;  /* 0x0000000b030b7224 */ /* 0x000fca00078e021c */
[----:B------:R-:W-:-:S13]  /*0ad0*/  ISETP.GT.U32.AND P1, PT, R26, R11, PT ;  /* 0x0000000b1a00720c */ /* 0x000fda0003f24070 */
[----:B------:R-:W-:-:S05]  /*0ae0*/  @!P1 IMAD.IADD R11, R11, 0x1, -R26 ;  /* 0x000000010b0b9824 */ /* 0x000fca00078e0a1a */
[----:B------:R-:W-:Y:S01]  /*0af0*/  ISETP.GE.U32.AND P0, PT, R11, R26, PT ;  /* 0x0000001a0b00720c */ /* 0x000fe20003f06070 */
[----:B------:R-:W-:Y:S01]  /*0b00*/  @!P1 VIADD R3, R3, 0x1 ;  /* 0x0000000103039836 */ /* 0x000fe20000000000 */
[----:B------:R-:W-:Y:S01]  /*0b10*/  ISETP.NE.AND P1, PT, R2, RZ, PT ;  /* 0x000000ff0200720c */ /* 0x000fe20003f25270 */
[----:B------:R-:W-:-:S10]  /*0b20*/  FADD R11, -R0, 1 ;  /* 0x3f800000000b7421 */ /* 0x000fd40000000100 */
[----:B------:R-:W-:-:S04]  /*0b30*/  @P0 VIADD R3, R3, 0x1 ;  /* 0x0000000103030836 */ /* 0x000fc80000000000 */
[----:B------:R-:W-:Y:S01]  /*0b40*/  @!P2 IMAD.MOV R3, RZ, RZ, -R3 ;  /* 0x000000ffff03a224 */ /* 0x000fe200078e0a03 */
[----:B------:R-:W-:Y:S01]  /*0b50*/  @!P1 LOP3.LUT R3, RZ, R2, RZ, 0x33, !PT ;  /* 0x00000002ff039212 */ /* 0x000fe200078e33ff */
[----:B------:R-:W-:Y:S01]  /*0b60*/  FMUL R10, R24, R11 ;  /* 0x0000000b180a7220 */ /* 0x000fe20000400000 */
[----:B--2---:R-:W-:-:S03]  /*0b70*/  VIADD R2, R25, 0xffffffff ;  /* 0xffffffff19027836 */ /* 0x004fc60000000000 */
[----:B------:R-:W-:Y:S02]  /*0b80*/  IMAD.IADD R3, R19, 0x1, -R3 ;  /* 0x0000000113037824 */ /* 0x000fe400078e0a03 */
[----:B------:R-:W0:Y:S03]  /*0b90*/  F2I.U32.TRUNC.NTZ R10, R10 ;  /* 0x0000000a000a7305 */ /* 0x000e26000020f000 */
[----:B------:R-:W-:Y:S02]  /*0ba0*/  ISETP.GE.AND P0, PT, R3, R2, PT ;  /* 0x000000020300720c */ /* 0x000fe40003f06270 */
[----:B0-----:R-:W-:-:S11]  /*0bb0*/  PRMT R24, R10, 0x7610, R24 ;  /* 0x000076100a187816 */ /* 0x001fd60000000018 */
[----:B------:R-:W-:Y:S05]  /*0bc0*/  @P0 BRA `(.L_x_10) ;  /* 0x0000000000b40947 */ /* 0x000fea0003800000 */
[----:B------:R-:W2:Y:S02]  /*0bd0*/  LDG.E R2, desc[UR4][R4.64+-0x18] ;  /* 0xffffe80404027981 */ /* 0x000ea4000c1e1900 */
[----:B--2---:R-:W-:-:S05]  /*0be0*/  IMAD.SHL.U32 R3, R2, 0x4, RZ ;  /* 0x0000000402037824 */ /* 0x004fca00078e00ff */
[----:B------:R-:W-:-:S04]  /*0bf0*/  IADD3 R2, P0, PT, R3, R6, RZ ;  /* 0x0000000603027210 */ /* 0x000fc80007f1e0ff */
[----:B------:R-:W-:-:S05]  /*0c00*/  LEA.HI.X.SX32 R3, R3, R7, 0x1, P0 ;  /* 0x0000000703037211 */ /* 0x000fca00000f0eff */
[----:B------:R-:W2:Y:S02]  /*0c10*/  LDG.E.U8 R6, desc[UR4][R2.64+0x3] ;  /* 0x0000030402067981 */ /* 0x000ea4000c1e1100 */
[----:B--2---:R-:W-:-:S13]  /*0c20*/  ISETP.NE.AND P0, PT, R6, RZ, PT ;  /* 0x000000ff0600720c */ /* 0x004fda0003f05270 */
[----:B------:R-:W-:Y:S05]  /*0c30*/  @!P0 BRA `(.L_x_10) ;  /* 0x0000000000988947 */ /* 0x000fea0003800000 */
[----:B------:R-:W-:Y:S01]  /*0c40*/  VIADD R6, R6, 0x1 ;  /* 0x0000000106067836 */ /* 0x000fe20000000000 */
[----:B------:R-:W-:Y:S04]  /*0c50*/  BSSY.RECONVERGENT B3, `(.L_x_10) ;  /* 0x0000024000037945 */ /* 0x000fe80003800200 */
[----:B------:R-:W-:-:S05]  /*0c60*/  I2FP.F32.U32 R7, R6 ;  /* 0x0000000600077245 */ /* 0x000fca0000201000 */
[----:B------:R-:W-:Y:S01]  /*0c70*/  FMUL R7, R0, R7 ;  /* 0x0000000700077220 */ /* 0x000fe20000400000 */
[----:B------:R-:W-:-:S05]  /*0c80*/  LOP3.LUT R0, R10, 0xff, RZ, 0xc0, !PT ;  /* 0x000000ff0a007812 */ /* 0x000fca00078ec0ff */
[----:B------:R-:W0:Y:S02]  /*0c90*/  F2I.U32.TRUNC.NTZ R7, R7 ;  /* 0x0000000700077305 */ /* 0x000e24000020f000 */
[----:B0-----:R-:W-:Y:S01]  /*0ca0*/  LOP3.LUT P1, R11, R7, 0xff, RZ, 0xc0, !PT ;  /* 0x000000ff070b7812 */ /* 0x001fe2000782c0ff */
[----:B------:R-:W-:-:S04]  /*0cb0*/  IMAD.IADD R24, R10, 0x1, R7 ;  /* 0x000000010a187824 */ /* 0x000fc800078e0207 */
[----:B------:R-:W-:-:S05]  /*0cc0*/  IMAD.IADD R0, R11, 0x1, R0 ;  /* 0x000000010b007824 */ /* 0x000fca00078e0200 */
[----:B------:R-:W-:-:S04]  /*0cd0*/  ISETP.GT.U32.AND P0, PT, R0, 0xff, PT ;  /* 0x000000ff0000780c */ /* 0x000fc80003f04070 */
[----:B------:R-:W-:Y:S01]  /*0ce0*/  SEL R24, R24, 0xffff, !P0 ;  /* 0x0000ffff18187807 */ /* 0x000fe20004000000 */
[----:B------:R-:W-:Y:S08]  /*0cf0*/  @!P1 BRA `(.L_x_11) ;  /* 0x0000000000649947 */ /* 0x000ff00003800000 */
[----:B------:R-:W-:-:S04]  /*0d00*/  LOP3.LUT P0, RZ, R10, 0xff, RZ, 0xc0, !PT ;  /* 0x000000ff0aff7812 */ /* 0x000fc8000780c0ff */
[----:B------:R-:W-:-:S13]  /*0d10*/  ISETP.NE.AND P0, PT, R11, 0xff, P0 ;  /* 0x000000ff0b00780c */ /* 0x000fda0000705270 */
[----:B------:R0:W5:Y:S04]  /*0d20*/  @!P0 LDG.E.U8 R15, desc[UR4][R2.64] ;  /* 0x00000004020f8981 */ /* 0x000168000c1e1100 */
[----:B------:R0:W5:Y:S04]  /*0d30*/  @!P0 LDG.E.U8 R14, desc[UR4][R2.64+0x1] ;  /* 0x00000104020e8981 */ /* 0x000168000c1e1100 */
[----:B------:R0:W5:Y:S01]  /*0d40*/  @!P0 LDG.E.U8 R13, desc[UR4][R2.64+0x2] ;  /* 0x00000204020d8981 */ /* 0x000162000c1e1100 */
[----:B------:R-:W-:Y:S05]  /*0d50*/  @!P0 BRA `(.L_x_11) ;  /* 0x00000000004c8947 */ /* 0x000fea0003800000 */
[----:B------:R-:W2:Y:S04]  /*0d60*/  LDG.E.U8 R6, desc[UR4][R2.64] ;  /* 0x0000000402067981 */ /* 0x000ea8000c1e1100 */
[----:B------:R-:W3:Y:S04]  /*0d70*/  LDG.E.U8 R10, desc[UR4][R2.64+0x1] ;  /* 0x00000104020a7981 */ /* 0x000ee8000c1e1100 */
[----:B------:R-:W4:Y:S01]  /*0d80*/  LDG.E.U8 R23, desc[UR4][R2.64+0x2] ;  /* 0x0000020402177981 */ /* 0x000f22000c1e1100 */
[----:B-----5:R-:W-:Y:S02]  /*0d90*/  PRMT R15, R15, 0x7104, RZ ;  /* 0x000071040f0f7816 */ /* 0x020fe400000000ff */
[----:B------:R-:W-:-:S02]  /*0da0*/  LEA R0, R11, 0xffff0000, 0x10 ;  /* 0xffff00000b007811 */ /* 0x000fc400078e80ff */
[----:B------:R-:W-:Y:S02]  /*0db0*/  PRMT R7, R14, 0x7104, RZ ;  /* 0x000071040e077816 */ /* 0x000fe400000000ff */
[----:B------:R-:W-:Y:S02]  /*0dc0*/  PRMT R13, R13, 0x7104, RZ ;  /* 0x000071040d0d7816 */ /* 0x000fe400000000ff */
[-C--:B--2---:R-:W-:Y:S02]  /*0dd0*/  LOP3.LUT R15, R6, R0.reuse, R15, 0xfe, !PT ;  /* 0x00000000060f7212 */ /* 0x084fe400078efe0f */
[-C--:B---3--:R-:W-:Y:S02]  /*0de0*/  LOP3.LUT R7, R10, R0.reuse, R7, 0xfe, !PT ;  /* 0x000000000a077212 */ /* 0x088fe400078efe07 */
[----:B------:R-:W-:Y:S02]  /*0df0*/  IADD3 R26, P0, PT, R15, UR6, RZ ;  /* 0x000000060f1a7c10 */ /* 0x000fe4000ff1e0ff */
[----:B----4-:R-:W-:-:S02]  /*0e00*/  LOP3.LUT R13, R23, R0, R13, 0xfe, !PT ;  /* 0x00000000170d7212 */ /* 0x010fc400078efe0d */
[----:B------:R-:W-:Y:S01]  /*0e10*/  IADD3 R10, P1, PT, R7, UR6, RZ ;  /* 0x00000006070a7c10 */ /* 0x000fe2000ff3e0ff */
[----:B------:R-:W-:Y:S01]  /*0e20*/  IMAD.X R27, RZ, RZ, UR7, P0 ;  /* 0x00000007ff1b7e24 */ /* 0x000fe200080e06ff */
[----:B------:R-:W-:-:S03]  /*0e30*/  IADD3 R6, P2, PT, R13, UR6, RZ ;  /* 0x000000060d067c10 */ /* 0x000fc6000ff5e0ff */
[----:B------:R-:W-:Y:S01]  /*0e40*/  IMAD.X R11, RZ, RZ, UR7, P1 ;  /* 0x00000007ff0b7e24 */ /* 0x000fe200088e06ff */
[----:B------:R2:W5:Y:S01]  /*0e50*/  LDG.E.U8 R15, desc[UR4][R26.64] ;  /* 0x000000041a0f7981 */ /* 0x000562000c1e1100 */
[----:B------:R-:W-:-:S03]  /*0e60*/  IMAD.X R7, RZ, RZ, UR7, P2 ;  /* 0x00000007ff077e24 */ /* 0x000fc600090e06ff */
[----:B------:R2:W5:Y:S04]  /*0e70*/  LDG.E.U8 R14, desc[UR4][R10.64] ;  /* 0x000000040a0e7981 */ /* 0x000568000c1e1100 */
[----:B------:R2:W5:Y:S02]  /*0e80*/  LDG.E.U8 R13, desc[UR4][R6.64] ;  /* 0x00000004060d7981 */ /* 0x000564000c1e1100 */
.L_x_11:
[----:B------:R-:W-:Y:S05]  /*0e90*/  BSYNC.RECONVERGENT B3 ;  /* 0x0000000000037941 */ /* 0x000fea0003800200 */
.L_x_10:
[----:B------:R-:W-:Y:S05]  /*0ea0*/  BSYNC.RECONVERGENT B2 ;  /* 0x0000000000027941 */ /* 0x000fea0003800200 */
.L_x_8:
[----:B------:R-:W3:Y:S02]  /*0eb0*/  LDG.E.U8 R5, desc[UR4][R4.64+-0x14] ;  /* 0xffffec0404057981 */ /* 0x000ee4000c1e1100 */
[----:B---3--:R-:W-:-:S13]  /*0ec0*/  ISETP.NE.AND P0, PT, R5, 0xff, PT ;  /* 0x000000ff0500780c */ /* 0x008fda0003f05270 */
[----:B------:R-:W-:Y:S05]  /*0ed0*/  @!P0 BRA `(.L_x_12) ;  /* 0x00000000007c8947 */ /* 0x000fea0003800000 */
[----:B--2--5:R-:W-:-:S13]  /*0ee0*/  LOP3.LUT P0, R6, R24, 0xff, RZ, 0xc0, !PT ;  /* 0x000000ff18067812 */ /* 0x024fda000780c0ff */
[----:B------:R-:W-:Y:S05]  /*0ef0*/  @!P0 BREAK.RELIABLE B1 ;  /* 0x0000000000018942 */ /* 0x000fea0003800100 */
[----:B------:R-:W-:Y:S05]  /*0f00*/  @!P0 BRA `(.L_x_1) ;  /* 0x0000000400708947 */ /* 0x000fea0003800000 */
[----:B------:R-:W-:Y:S01]  /*0f10*/  ISETP.NE.AND P0, PT, R6, 0xff, PT ;  /* 0x000000ff0600780c */ /* 0x000fe20003f05270 */
[----:B------:R-:W-:Y:S01]  /*0f20*/  BSSY.RECONVERGENT B2, `(.L_x_12) ;  /* 0x000001a000027945 */ /* 0x000fe20003800200 */
[C---:B------:R-:W-:Y:S02]  /*0f30*/  PRMT R24, R5.reuse, 0x7610, R24 ;  /* 0x0000761005187816 */ /* 0x040fe40000000018 */
[----:B------:R-:W-:-:S13]  /*0f40*/  ISETP.EQ.OR P0, PT, R5, RZ, !P0 ;  /* 0x000000ff0500720c */ /* 0x000fda0004702670 */
[----:B------:R-:W-:Y:S05]  /*0f50*/  @P0 BRA `(.L_x_13) ;  /* 0x0000000000580947 */ /* 0x000fea0003800000 */
[----:B------:R-:W-:Y:S01]  /*0f60*/  I2F.U16 R0, R6 ;  /* 0x0000000600007306 */ /* 0x000fe20000101000 */
[----:B------:R-:W-:Y:S01]  /*0f70*/  IMAD.MOV.U32 R7, RZ, RZ, 0x3b808081 ;  /* 0x3b808081ff077424 */ /* 0x000fe200078e00ff */
[----:B------:R-:W-:Y:S01]  /*0f80*/  BSSY.RECONVERGENT B3, `(.L_x_14) ;  /* 0x000000f000037945 */ /* 0x000fe20003800200 */
[----:B0-----:R-:W-:-:S04]  /*0f90*/  IMAD.MOV.U32 R2, RZ, RZ, 0x437f0000 ;  /* 0x437f0000ff027424 */ /* 0x001fc800078e00ff */
[----:B------:R-:W-:Y:S01]  /*0fa0*/  FFMA R2, R7, -R2, 1 ;  /* 0x3f80000007027423 */ /* 0x000fe20000000802 */
[----:B------:R-:W0:Y:S02]  /*0fb0*/  I2F.U16 R3, R5 ;  /* 0x0000000500037306 */ /* 0x000e240000101000 */
[----:B0-----:R-:W-:Y:S01]  /*0fc0*/  FMUL R0, R0, R3 ;  /* 0x0000000300007220 */ /* 0x001fe20000400000 */
[----:B------:R-:W-:-:S05]  /*0fd0*/  FFMA R3, R2, R7, 0.0039215688593685626984 ;  /* 0x3b80808102037423 */ /* 0x000fca0000000007 */
[----:B------:R-:W0:Y:S01]  /*0fe0*/  FCHK P0, R0, 255 ;  /* 0x437f000000007902 */ /* 0x000e220000000000 */
[----:B------:R-:W-:-:S04]  /*0ff0*/  FFMA R2, R0, R3, RZ ;  /* 0x0000000300027223 */ /* 0x000fc800000000ff */
[----:B------:R-:W-:-:S04]  /*1000*/  FFMA R4, R2, -255, R0 ;  /* 0xc37f000002047823 */ /* 0x000fc80000000000 */
[----:B------:R-:W-:Y:S01]  /*1010*/  FFMA R4, R3, R4, R2 ;  /* 0x0000000403047223 */ /* 0x000fe20000000002 */
[----:B0-----:R-:W-:Y:S06]  /*1020*/  @!P0 BRA `(.L_x_15) ;  /* 0x0000000000108947 */ /* 0x001fec0003800000 */
[----:B------:R-:W-:Y:S01]  /*1030*/  IMAD.MOV.U32 R3, RZ, RZ, 0x437f0000 ;  /* 0x437f0000ff037424 */ /* 0x000fe200078e00ff */
[----:B------:R-:W-:-:S07]  /*1040*/  MOV R11, 0x1060 ;  /* 0x00001060000b7802 */ /* 0x000fce0000000f00 */
[----:B-1----:R-:W-:Y:S05]  /*1050*/  CALL.REL.NOINC `($__internal_0_$__cuda_sm3x_div_rn_noftz_f32_slowpath) ;  /* 0x0000000400407944 */ /* 0x002fea0003c00000 */
[----:B------:R-:W-:-:S07]  /*1060*/  IMAD.MOV.U32 R4, RZ, RZ, R0 ;  /* 0x000000ffff047224 */ /* 0x000fce00078e0000 */
.L_x_15:
[----:B------:R-:W-:Y:S05]  /*1070*/  BSYNC.RECONVERGENT B3 ;  /* 0x0000000000037941 */ /* 0x000fea0003800200 */
.L_x_14:
[----:B------:R-:W0:Y:S02]  /*1080*/  F2F.F64.F32 R2, R4 ;  /* 0x0000000400027310 */ /* 0x000e240000201800 */
[----:B0-----:R-:W-:-:S10]  /*1090*/  DADD R2, R2, 0.5 ;  /* 0x3fe0000002027429 */ /* 0x001fd40000000000 */
[----:B------:R-:W0:Y:S02]  /*10a0*/  F2I.U32.F64.TRUNC R2, R2 ;  /* 0x0000000200027311 */ /* 0x000e24000030d000 */
[----:B0-----:R-:W-:-:S07]  /*10b0*/  PRMT R24, R2, 0x7610, R24 ;  /* 0x0000761002187816 */ /* 0x001fce0000000018 */
.L_x_13:
[----:B------:R-:W-:Y:S05]  /*10c0*/  BSYNC.RECONVERGENT B2 ;  /* 0x0000000000027941 */ /* 0x000fea0003800200 */
.L_x_12:
[----:B-----5:R-:W-:-:S13]  /*10d0*/  LOP3.LUT P0, R0, R24, 0xff, RZ, 0xc0, !PT ;  /* 0x000000ff18007812 */ /* 0x020fda000780c0ff */
[----:B------:R-:W-:Y:S05]  /*10e0*/  @!P0 BREAK.RELIABLE B1 ;  /* 0x0000000000018942 */ /* 0x000fea0003800100 */
[----:B------:R-:W-:Y:S05]  /*10f0*/  @!P0 BRA `(.L_x_1) ;  /* 0x0000000000f48947 */ /* 0x000fea0003800000 */
[----:B------:R-:W-:-:S13]  /*1100*/  ISETP.NE.AND P0, PT, R0, 0xff, PT ;  /* 0x000000ff0000780c */ /* 0x000fda0003f05270 */
[----:B------:R-:W-:Y:S05]  /*1110*/  @!P0 BRA `(.L_x_7) ;  /* 0x00000000001c8947 */ /* 0x000fea0003800000 */
[----:B01----:R-:W3:Y:S02]  /*1120*/  LDG.E.64 R2, desc[UR4][R8.64] ;  /* 0x0000000408027981 */ /* 0x003ee4000c1e1b00 */
[----:B---3--:R-:W-:-:S05]  /*1130*/  IADD3 R2, P0, PT, R21, R2, RZ ;  /* 0x0000000215027210 */ /* 0x008fca0007f1e0ff */
[----:B------:R-:W-:-:S05]  /*1140*/  IMAD.X R3, R3, 0x1, R20, P0 ;  /* 0x0000000103037824 */ /* 0x000fca00000e0614 */
[----:B------:R-:W3:Y:S02]  /*1150*/  LDG.E.U8 R0, desc[UR4][R2.64+0x3] ;  /* 0x0000030402007981 */ /* 0x000ee4000c1e1100 */
[----:B---3--:R-:W-:-:S13]  /*1160*/  ISETP.NE.AND P0, PT, R0, RZ, PT ;  /* 0x000000ff0000720c */ /* 0x008fda0003f05270 */
[----:B------:R-:W-:Y:S05]  /*1170*/  @P0 BRA `(.L_x_16) ;  /* 0x0000000000380947 */ /* 0x000fea0003800000 */
[----:B------:R-:W-:-:S07]  /*1180*/  PRMT R12, R24, 0x7610, R12 ;  /* 0x00007610180c7816 */ /* 0x000fce000000000c */
.L_x_7:
[----:B01----:R-:W2:Y:S02]  /*1190*/  LDG.E.64 R2, desc[UR4][R8.64] ;  /* 0x0000000408027981 */ /* 0x003ea4000c1e1b00 */
[----:B--2---:R-:W-:-:S05]  /*11a0*/  IADD3 R6, P0, PT, R21, R2, RZ ;  /* 0x0000000215067210 */ /* 0x004fca0007f1e0ff */
[----:B------:R-:W-:-:S05]  /*11b0*/  IMAD.X R7, R3, 0x1, R20, P0 ;  /* 0x0000000103077824 */ /* 0x000fca00000e0614 */
[----:B-----5:R0:W-:Y:S04]  /*11c0*/  STG.E.U8 desc[UR4][R6.64], R15 ;  /* 0x0000000f06007986 */ /* 0x0201e8000c101104 */
[----:B------:R-:W2:Y:S02]  /*11d0*/  LDG.E.64 R2, desc[UR4][R8.64] ;  /* 0x0000000408027981 */ /* 0x000ea4000c1e1b00 */
[----:B--2---:R-:W-:-:S05]  /*11e0*/  IADD3 R4, P0, PT, R21, R2, RZ ;  /* 0x0000000215047210 */ /* 0x004fca0007f1e0ff */
[----:B------:R-:W-:-:S05]  /*11f0*/  IMAD.X R5, R3, 0x1, R20, P0 ;  /* 0x0000000103057824 */ /* 0x000fca00000e0614 */
[----:B------:R0:W-:Y:S04]  /*1200*/  STG.E.U8 desc[UR4][R4.64+0x1], R14 ;  /* 0x0000010e04007986 */ /* 0x0001e8000c101104 */
[----:B------:R-:W2:Y:S02]  /*1210*/  LDG.E.64 R2, desc[UR4][R8.64] ;  /* 0x0000000408027981 */ /* 0x000ea4000c1e1b00 */
[----:B--2---:R-:W-:-:S05]  /*1220*/  IADD3 R2, P0, PT, R21, R2, RZ ;  /* 0x0000000215027210 */ /* 0x004fca0007f1e0ff */
[----:B------:R-:W-:-:S05]  /*1230*/  IMAD.X R3, R3, 0x1, R20, P0 ;  /* 0x0000000103037824 */ /* 0x000fca00000e0614 */
[----:B------:R0:W-:Y:S01]  /*1240*/  STG.E.U8 desc[UR4][R2.64+0x2], R13 ;  /* 0x0000020d02007986 */ /* 0x0001e2000c101104 */
[----:B------:R-:W-:Y:S05]  /*1250*/  BRA `(.L_x_17) ;  /* 0x00000000007c7947 */ /* 0x000fea0003800000 */
.L_x_16:
[----:B------:R-:W3:Y:S01]  /*1260*/  LDG.E.U8 R4, desc[UR4][R2.64] ;  /* 0x0000000402047981 */ /* 0x000ee2000c1e1100 */
[----:B------:R-:W-:-:S05]  /*1270*/  IMAD.U32 R0, R24, 0x10000, RZ ;  /* 0x0001000018007824 */ /* 0x000fca00078e00ff */
[----:B------:R-:W-:-:S05]  /*1280*/  LOP3.LUT R0, R0, 0xff0000, RZ, 0xc0, !PT ;  /* 0x00ff000000007812 */ /* 0x000fca00078ec0ff */
[----:B------:R-:W-:-:S05]  /*1290*/  VIADD R0, R0, 0xffff0000 ;  /* 0xffff000000007836 */ /* 0x000fca0000000000 */
[----:B------:R-:W-:-:S05]  /*12a0*/  LOP3.LUT R15, R0, 0xff, R15, 0xf8, !PT ;  /* 0x000000ff000f7812 */ /* 0x000fca00078ef80f */
[----:B---3--:R-:W-:-:S05]  /*12b0*/  IMAD R4, R4, 0x100, R15 ;  /* 0x0000010004047824 */ /* 0x008fca00078e020f */
[----:B--2---:R-:W-:-:S05]  /*12c0*/  IADD3 R6, P0, PT, R4, UR6, RZ ;  /* 0x0000000604067c10 */ /* 0x004fca000ff1e0ff */
[----:B------:R-:W-:-:S06]  /*12d0*/  IMAD.X R7, RZ, RZ, UR7, P0 ;  /* 0x00000007ff077e24 */ /* 0x000fcc00080e06ff */
[----:B------:R-:W2:Y:S04]  /*12e0*/  LDG.E.U8 R7, desc[UR4][R6.64] ;  /* 0x0000000406077981 */ /* 0x000ea8000c1e1100 */
[----:B--2---:R0:W-:Y:S04]  /*12f0*/  STG.E.U8 desc[UR4][R2.64], R7 ;  /* 0x0000000702007986 */ /* 0x0041e8000c101104 */
[----:B------:R-:W2:Y:S02]  /*1300*/  LDG.E.64 R4, desc[UR4][R8.64] ;  /* 0x0000000408047981 */ /* 0x000ea4000c1e1b00 */
[----:B--2---:R-:W-:-:S05]  /*1310*/  IADD3 R4, P0, PT, R21, R4, RZ ;  /* 0x0000000415047210 */ /* 0x004fca0007f1e0ff */
[----:B------:R-:W-:-:S05]  /*1320*/  IMAD.X R5, R5, 0x1, R20, P0 ;  /* 0x0000000105057824 */ /* 0x000fca00000e0614 */
[----:B------:R-:W2:Y:S01]  /*1330*/  LDG.E.U8 R10, desc[UR4][R4.64+0x1] ;  /* 0x00000104040a7981 */ /* 0x000ea2000c1e1100 */
[----:B------:R-:W-:-:S05]  /*1340*/  LOP3.LUT R11, R0, 0xff, R14, 0xf8, !PT ;  /* 0x000000ff000b7812 */ /* 0x000fca00078ef80e */
[----:B--2---:R-:W-:-:S05]  /*1350*/  IMAD R10, R10, 0x100, R11 ;  /* 0x000001000a0a7824 */ /* 0x004fca00078e020b */
[----:B------:R-:W-:-:S05]  /*1360*/  IADD3 R10, P0, PT, R10, UR6, RZ ;  /* 0x000000060a0a7c10 */ /* 0x000fca000ff1e0ff */
[----:B------:R-:W-:-:S06]  /*1370*/  IMAD.X R11, RZ, RZ, UR7, P0 ;  /* 0x00000007ff0b7e24 */ /* 0x000fcc00080e06ff */
[----:B------:R-:W2:Y:S04]  /*1380*/  LDG.E.U8 R11, desc[UR4][R10.64] ;  /* 0x000000040a0b7981 */ /* 0x000ea8000c1e1100 */
[----:B--2---:R1:W-:Y:S04]  /*1390*/  STG.E.U8 desc[UR4][R4.64+0x1], R11 ;  /* 0x0000010b04007986 */ /* 0x0043e8000c101104 */
[----:B0-----:R-:W2:Y:S02]  /*13a0*/  LDG.E.64 R2, desc[UR4][R8.64] ;  /* 0x0000000408027981 */ /* 0x001ea4000c1e1b00 */
[----:B--2---:R-:W-:-:S05]  /*13b0*/  IADD3 R2, P0, PT, R21, R2, RZ ;  /* 0x0000000215027210 */ /* 0x004fca0007f1e0ff */
[----:B------:R-:W-:-:S05]  /*13c0*/  IMAD.X R3, R3, 0x1, R20, P0 ;  /* 0x0000000103037824 */ /* 0x000fca00000e0614 */
[----:B------:R-:W2:Y:S01]  /*13d0*/  LDG.E.U8 R6, desc[UR4][R2.64+0x2] ;  /* 0x0000020402067981 */ /* 0x000ea2000c1e1100 */
[----:B------:R-:W-:-:S05]  /*13e0*/  LOP3.LUT R13, R0, 0xff, R13, 0xf8, !PT ;  /* 0x000000ff000d7812 */ /* 0x000fca00078ef80d */
[----:B--2---:R-:W-:-:S05]  /*13f0*/  IMAD R6, R6, 0x100, R13 ;  /* 0x0000010006067824 */ /* 0x004fca00078e020d */
[----:B------:R-:W-:-:S05]  /*1400*/  IADD3 R6, P0, PT, R6, UR6, RZ ;  /* 0x0000000606067c10 */ /* 0x000fca000ff1e0ff */
[----:B------:R-:W-:-:S06]  /*1410*/  IMAD.X R7, RZ, RZ, UR7, P0 ;  /* 0x00000007ff077e24 */ /* 0x000fcc00080e06ff */
[----:B------:R-:W2:Y:S01]  /*1420*/  LDG.E.U8 R7, desc[UR4][R6.64] ;  /* 0x0000000406077981 */ /* 0x000ea2000c1e1100 */
[----:B------:R-:W-:-:S03]  /*1430*/  PRMT R12, R24, 0x7610, R12 ;  /* 0x00007610180c7816 */ /* 0x000fc6000000000c */
[----:B--2---:R1:W-:Y:S04]  /*1440*/  STG.E.U8 desc[UR4][R2.64+0x2], R7 ;  /* 0x0000020702007986 */ /* 0x0043e8000c101104 */
.L_x_17:
[----:B------:R-:W-:Y:S05]  /*1450*/  BSYNC.RELIABLE B1 ;  /* 0x0000000000017941 */ /* 0x000fea0003800100 */
.L_x_6:
[----:B------:R-:W0:Y:S02]  /*1460*/  LDG.E.64 R8, desc[UR4][R8.64] ;  /* 0x0000000408087981 */ /* 0x000e24000c1e1b00 */
[----:B01----:R-:W-:-:S05]  /*1470*/  IADD3 R2, P0, PT, R21, R8, RZ ;  /* 0x0000000815027210 */ /* 0x003fca0007f1e0ff */
[----:B------:R-:W-:-:S05]  /*1480*/  IMAD.X R3, R9, 0x1, R20, P0 ;  /* 0x0000000109037824 */ /* 0x000fca00000e0614 */
[----:B------:R-:W2:Y:S01]  /*1490*/  LDG.E.U8 R0, desc[UR4][R2.64+0x3] ;  /* 0x0000030402007981 */ /* 0x000ea2000c1e1100 */
[----:B------:R-:W-:-:S04]  /*14a0*/  LOP3.LUT R5, R12, 0xff, RZ, 0xc0, !PT ;  /* 0x000000ff0c057812 */ /* 0x000fc800078ec0ff */
[----:B--2---:R-:W-:-:S13]  /*14b0*/  ISETP.GE.U32.AND P0, PT, R0, R5, PT ;  /* 0x000000050000720c */ /* 0x004fda0003f06070 */
[----:B------:R3:W-:Y:S02]  /*14c0*/  @!P0 STG.E.U8 desc[UR4][R2.64+0x3], R12 ;  /* 0x0000030c02008986 */ /* 0x0007e4000c101104 */
.L_x_1:
[----:B0-----:R-:W-:Y:S05]  /*14d0*/  BSYNC.RECONVERGENT B0 ;  /* 0x0000000000007941 */ /* 0x001fea0003800200 */
.L_x_0:
[----:B------:R-:W-:Y:S05]  /*14e0*/  WARPSYNC.ALL ;  /* 0x0000000000007948 */ /* 0x000fea0003800000 */
[----:B---3--:R-:W0:Y:S02]  /*14f0*/  LDC.64 R2, c[0x0][0x388] ;  /* 0x0000e200ff027b82 */ /* 0x008e240000000a00 */
[----:B0-----:R-:W3:Y:S01]  /*1500*/  LDG.E R2, desc[UR4][R2.64] ;  /* 0x0000000402027981 */ /* 0x001ee2000c1e1900 */
[----:B------:R-:W-:-:S05]  /*1510*/  VIADD R16, R16, 0x1 ;  /* 0x0000000110107836 */ /* 0x000fca0000000000 */
[----:B------:R-:W-:-:S04]  /*1520*/  LOP3.LUT R5, R16, 0xffff, RZ, 0xc0, !PT ;  /* 0x0000ffff10057812 */ /* 0x000fc800078ec0ff */
[----:B---3--:R-:W-:-:S13]  /*1530*/  ISETP.GT.AND P0, PT, R2, R5, PT ;  /* 0x000000050200720c */ /* 0x008fda0003f04270 */
[----:B------:R-:W-:Y:S05]  /*1540*/  @P0 BRA `(.L_x_18) ;  /* 0xffffffec00b00947 */ /* 0x000fea000383ffff */
[----:B------:R-:W-:Y:S05]  /*1550*/  EXIT ;  /* 0x000000000000794d */ /* 0x000fea0003800000 */
        .weak           $__internal_0_$__cuda_sm3x_div_rn_noftz_f32_slowpath
        .type           $__internal_0_$__cuda_sm3x_div_rn_noftz_f32_slowpath,@function
        .size           $__internal_0_$__cuda_sm3x_div_rn_noftz_f32_slowpath,(.L_x_31 - $__internal_0_$__cuda_sm3x_div_rn_noftz_f32_slowpath)
$__internal_0_$__cuda_sm3x_div_rn_noftz_f32_slowpath:
[----:B------:R-:W-:Y:S01]  /*1560*/  SHF.R.U32.HI R2, RZ, 0x17, R3 ;  /* 0x00000017ff027819 */ /* 0x000fe20000011603 */
[----:B------:R-:W-:Y:S01]  /*1570*/  BSSY.RECONVERGENT B4, `(.L_x_19) ;  /* 0x0000063000047945 */ /* 0x000fe20003800200 */
[----:B------:R-:W-:Y:S02]  /*1580*/  SHF.R.U32.HI R25, RZ, 0x17, R0 ;  /* 0x00000017ff197819 */ /* 0x000fe40000011600 */
[----:B------:R-:W-:Y:S02]  /*1590*/  LOP3.LUT R2, R2, 0xff, RZ, 0xc0, !PT ;  /* 0x000000ff02027812 */ /* 0x000fe400078ec0ff */
[----:B------:R-:W-:-:S03]  /*15a0*/  LOP3.LUT R25, R25, 0xff, RZ, 0xc0, !PT ;  /* 0x000000ff19197812 */ /* 0x000fc600078ec0ff */
[----:B------:R-:W-:Y:S02]  /*15b0*/  VIADD R26, R2, 0xffffffff ;  /* 0xffffffff021a7836 */ /* 0x000fe40000000000 */
[----:B------:R-:W-:-:S03]  /*15c0*/  VIADD R24, R25, 0xffffffff ;  /* 0xffffffff19187836 */ /* 0x000fc60000000000 */
[----:B------:R-:W-:-:S04]  /*15d0*/  ISETP.GT.U32.AND P0, PT, R26, 0xfd, PT ;  /* 0x000000fd1a00780c */ /* 0x000fc80003f04070 */
[----:B------:R-:W-:-:S13]  /*15e0*/  ISETP.GT.U32.OR P0, PT, R24, 0xfd, P0 ;  /* 0x000000fd1800780c */ /* 0x000fda0000704470 */
[----:B------:R-:W-:Y:S01]  /*15f0*/  @!P0 IMAD.MOV.U32 R24, RZ, RZ, RZ ;  /* 0x000000ffff188224 */ /* 0x000fe200078e00ff */
[----:B------:R-:W-:Y:S06]  /*1600*/  @!P0 BRA `(.L_x_20) ;  /* 0x0000000000608947 */ /* 0x000fec0003800000 */
[----:B------:R-:W-:Y:S02]  /*1610*/  FSETP.GTU.FTZ.AND P0, PT, |R0|, +INF , PT ;  /* 0x7f8000000000780b */ /* 0x000fe40003f1c200 */
[----:B------:R-:W-:-:S04]  /*1620*/  FSETP.GTU.FTZ.AND P1, PT, |R3|, +INF , PT ;  /* 0x7f8000000300780b */ /* 0x000fc80003f3c200 */
[----:B------:R-:W-:-:S13]  /*1630*/  PLOP3.LUT P0, PT, P0, P1, PT, 0xf8, 0x8f ;  /* 0x00000000008f781c */ /* 0x000fda0000703f70 */
[----:B------:R-:W-:Y:S05]  /*1640*/  @P0 BRA `(.L_x_21) ;  /* 0x0000000400500947 */ /* 0x000fea0003800000 */
[----:B------:R-:W-:-:S13]  /*1650*/  LOP3.LUT P0, RZ, R3, 0x7fffffff, R0, 0xc8, !PT ;  /* 0x7fffffff03ff7812 */ /* 0x000fda000780c800 */
[----:B------:R-:W-:Y:S05]  /*1660*/  @!P0 BRA `(.L_x_22) ;  /* 0x0000000400408947 */ /* 0x000fea0003800000 */
[C---:B------:R-:W-:Y:S02]  /*1670*/  FSETP.NEU.FTZ.AND P1, PT, |R0|.reuse, +INF , PT ;  /* 0x7f8000000000780b */ /* 0x040fe40003f3d200 */
[----:B------:R-:W-:Y:S02]  /*1680*/  FSETP.NEU.FTZ.AND P2, PT, |R3|, +INF , PT ;  /* 0x7f8000000300780b */ /* 0x000fe40003f5d200 */
[----:B------:R-:W-:-:S11]  /*1690*/  FSETP.NEU.FTZ.AND P0, PT, |R0|, +INF , PT ;  /* 0x7f8000000000780b */ /* 0x000fd60003f1d200 */
[----:B------:R-:W-:Y:S05]  /*16a0*/  @!P2 BRA !P1, `(.L_x_22) ;  /* 0x000000040030a947 */ /* 0x000fea0004800000 */
[----:B------:R-:W-:-:S04]  /*16b0*/  LOP3.LUT P1, RZ, R0, 0x7fffffff, RZ, 0xc0, !PT ;  /* 0x7fffffff00ff7812 */ /* 0x000fc8000782c0ff */
[----:B------:R-:W-:-:S13]  /*16c0*/  PLOP3.LUT P1, PT, P2, P1, PT, 0x2f, 0xf2 ;  /* 0x0000000000f2781c */ /* 0x000fda0001722577 */
[----:B------:R-:W-:Y:S05]  /*16d0*/  @P1 BRA `(.L_x_23) ;  /* 0x00000004001c1947 */ /* 0x000fea0003800000 */
[----:B------:R-:W-:-:S04]  /*16e0*/  LOP3.LUT P1, RZ, R3, 0x7fffffff, RZ, 0xc0, !PT ;  /* 0x7fffffff03ff7812 */ /* 0x000fc8000782c0ff */
[----:B------:R-:W-:-:S13]  /*16f0*/  PLOP3.LUT P0, PT, P0, P1, PT, 0x2f, 0xf2 ;  /* 0x0000000000f2781c */ /* 0x000fda0000702577 */
[----:B------:R-:W-:Y:S05]  /*1700*/  @P0 BRA `(.L_x_24) ;  /* 0x0000000400040947 */ /* 0x000fea0003800000 */
[----:B------:R-:W-:Y:S01]  /*1710*/  VIADD R24, R25, 0xffffffff ;  /* 0xffffffff19187836 */ /* 0x000fe20000000000 */
[----:B------:R-:W-:-:S04]  /*1720*/  ISETP.GE.AND P1, PT, R26, RZ, PT ;  /* 0x000000ff1a00720c */ /* 0x000fc80003f26270 */
[----:B------:R-:W-:-:S09]  /*1730*/  ISETP.GE.AND P0, PT, R24, RZ, PT ;  /* 0x000000ff1800720c */ /* 0x000fd20003f06270 */
[----:B------:R-:W-:-:S04]  /*1740*/  @!P1 FFMA R3, R3, 1.84467440737095516160e+19, RZ ;  /* 0x5f80000003039823 */ /* 0x000fc800000000ff */
[----:B------:R-:W-:Y:S02]  /*1750*/  @P0 IMAD.MOV.U32 R24, RZ, RZ, RZ ;  /* 0x000000ffff180224 */ /* 0x000fe400078e00ff */
[----:B------:R-:W-:Y:S01]  /*1760*/  @!P0 FFMA R0, R0, 1.84467440737095516160e+19, RZ ;  /* 0x5f80000000008823 */ /* 0x000fe200000000ff */
[----:B------:R-:W-:-:S04]  /*1770*/  @!P0 IMAD.MOV.U32 R24, RZ, RZ, -0x40 ;  /* 0xffffffc0ff188424 */ /* 0x000fc800078e00ff */
[----:B------:R-:W-:-:S07]  /*1780*/  @!P1 VIADD R24, R24, 0x40 ;  /* 0x0000004018189836 */ /* 0x000fce0000000000 */
.L_x_20:
[----:B------:R-:W-:Y:S01]  /*1790*/  LEA R26, R2, 0xc0800000, 0x17 ;  /* 0xc0800000021a7811 */ /* 0x000fe200078eb8ff */
[----:B------:R-:W-:Y:S01]  /*17a0*/  VIADD R25, R25, 0xffffff81 ;  /* 0xffffff8119197836 */ /* 0x000fe20000000000 */
[----:B------:R-:W-:Y:S03]  /*17b0*/  BSSY.RECONVERGENT B5, `(.L_x_25) ;  /* 0x0000035000057945 */ /* 0x000fe60003800200 */
[----:B------:R-:W-:Y:S02]  /*17c0*/  IMAD.IADD R28, R3, 0x1, -R26 ;  /* 0x00000001031c7824 */ /* 0x000fe400078e0a1a */
[C---:B------:R-:W-:Y:S01]  /*17d0*/  IMAD R0, R25.reuse, -0x800000, R0 ;  /* 0xff80000019007824 */ /* 0x040fe200078e0200 */
[----:B------:R-:W-:Y:S01]  /*17e0*/  IADD3 R25, PT, PT, R25, 0x7f, -R2 ;  /* 0x0000007f19197810 */ /* 0x000fe20007ffe802 */
[----:B------:R-:W0:Y:S01]  /*17f0*/  MUFU.RCP R26, R28 ;  /* 0x0000001c001a7308 */ /* 0x000e220000001000 */
[----:B------:R-:W-:-:S03]  /*1800*/  FADD.FTZ R3, -R28, -RZ ;  /* 0x800000ff1c037221 */ /* 0x000fc60000010100 */
[----:B------:R-:W-:Y:S02]  /*1810*/  IMAD.IADD R25, R25, 0x1, R24 ;  /* 0x0000000119197824 */ /* 0x000fe400078e0218 */
[----:B0-----:R-:W-:-:S04]  /*1820*/  FFMA R27, R26, R3, 1 ;  /* 0x3f8000001a1b7423 */ /* 0x001fc80000000003 */
[----:B------:R-:W-:-:S04]  /*1830*/  FFMA R26, R26, R27, R26 ;  /* 0x0000001b1a1a7223 */ /* 0x000fc8000000001a */
[----:B------:R-:W-:-:S04]  /*1840*/  FFMA R27, R0, R26, RZ ;  /* 0x0000001a001b7223 */ /* 0x000fc800000000ff */
[----:B------:R-:W-:-:S04]  /*1850*/  FFMA R29, R3, R27, R0 ;  /* 0x0000001b031d7223 */ /* 0x000fc80000000000 */
[----:B------:R-:W-:-:S04]  /*1860*/  FFMA R27, R26, R29, R27 ;  /* 0x0000001d1a1b7223 */ /* 0x000fc8000000001b */
[----:B------:R-:W-:-:S04]  /*1870*/  FFMA R0, R3, R27, R0 ;  /* 0x0000001b03007223 */ /* 0x000fc80000000000 */
[----:B------:R-:W-:-:S05]  /*1880*/  FFMA R3, R26, R0, R27 ;  /* 0x000000001a037223 */ /* 0x000fca000000001b */
[----:B------:R-:W-:-:S04]  /*1890*/  SHF.R.U32.HI R2, RZ, 0x17, R3 ;  /* 0x00000017ff027819 */ /* 0x000fc80000011603 */
[----:B------:R-:W-:-:S05]  /*18a0*/  LOP3.LUT R2, R2, 0xff, RZ, 0xc0, !PT ;  /* 0x000000ff02027812 */ /* 0x000fca00078ec0ff */
[----:B------:R-:W-:-:S04]  /*18b0*/  IMAD.IADD R2, R2, 0x1, R25 ;  /* 0x0000000102027824 */ /* 0x000fc800078e0219 */
[----:B------:R-:W-:-:S05]  /*18c0*/  VIADD R24, R2, 0xffffffff ;  /* 0xffffffff02187836 */ /* 0x000fca0000000000 */
[----:B------:R-:W-:-:S13]  /*18d0*/  ISETP.GE.U32.AND P0, PT, R24, 0xfe, PT ;  /* 0x000000fe1800780c */ /* 0x000fda0003f06070 */
[----:B------:R-:W-:Y:S05]  /*18e0*/  @!P0 BRA `(.L_x_26) ;  /* 0x0000000000808947 */ /* 0x000fea0003800000 */
[----:B------:R-:W-:-:S13]  /*18f0*/  ISETP.GT.AND P0, PT, R2, 0xfe, PT ;  /* 0x000000fe0200780c */ /* 0x000fda0003f04270 */
[----:B------:R-:W-:Y:S05]  /*1900*/  @P0 BRA `(.L_x_27) ;  /* 0x00000000006c0947 */ /* 0x000fea0003800000 */
[----:B------:R-:W-:-:S13]  /*1910*/  ISETP.GE.AND P0, PT, R2, 0x1, PT ;  /* 0x000000010200780c */ /* 0x000fda0003f06270 */
[----:B------:R-:W-:Y:S05]  /*1920*/  @P0 BRA `(.L_x_28) ;  /* 0x0000000000740947 */ /* 0x000fea0003800000 */
[----:B------:R-:W-:Y:S02]  /*1930*/  ISETP.GE.AND P0, PT, R2, -0x18, PT ;  /* 0xffffffe80200780c */ /* 0x000fe40003f06270 */
[----:B------:R-:W-:-:S11]  /*1940*/  LOP3.LUT R3, R3, 0x80000000, RZ, 0xc0, !PT ;  /* 0x8000000003037812 */ /* 0x000fd600078ec0ff */
[----:B------:R-:W-:Y:S05]  /*1950*/  @!P0 BRA `(.L_x_28) ;  /* 0x0000000000688947 */ /* 0x000fea0003800000 */
[-CC-:B------:R-:W-:Y:S01]  /*1960*/  FFMA.RZ R24, R26, R0.reuse, R27.reuse ;  /* 0x000000001a187223 */ /* 0x180fe2000000c01b */
[C---:B------:R-:W-:Y:S02]  /*1970*/  ISETP.NE.AND P2, PT, R2.reuse, RZ, PT ;  /* 0x000000ff0200720c */ /* 0x040fe40003f45270 */
[----:B------:R-:W-:Y:S02]  /*1980*/  ISETP.NE.AND P1, PT, R2, RZ, PT ;  /* 0x000000ff0200720c */ /* 0x000fe40003f25270 */
[----:B------:R-:W-:Y:S01]  /*1990*/  LOP3.LUT R25, R24, 0x7fffff, RZ, 0xc0, !PT ;  /* 0x007fffff18197812 */ /* 0x000fe200078ec0ff */
[CCC-:B------:R-:W-:Y:S01]  /*19a0*/  FFMA.RP R24, R26.reuse, R0.reuse, R27.reuse ;  /* 0x000000001a187223 */ /* 0x1c0fe2000000801b */
[----:B------:R-:W-:Y:S01]  /*19b0*/  FFMA.RM R27, R26, R0, R27 ;  /* 0x000000001a1b7223 */ /* 0x000fe2000000401b */
[----:B------:R-:W-:Y:S01]  /*19c0*/  VIADD R0, R2, 0x20 ;  /* 0x0000002002007836 */ /* 0x000fe20000000000 */
[----:B------:R-:W-:Y:S01]  /*19d0*/  LOP3.LUT R25, R25, 0x800000, RZ, 0xfc, !PT ;  /* 0x0080000019197812 */ /* 0x000fe200078efcff */
[----:B------:R-:W-:-:S02]  /*19e0*/  IMAD.MOV R2, RZ, RZ, -R2 ;  /* 0x000000ffff027224 */ /* 0x000fc400078e0a02 */
[----:B------:R-:W-:Y:S02]  /*19f0*/  FSETP.NEU.FTZ.AND P0, PT, R24, R27, PT ;  /* 0x0000001b1800720b */ /* 0x000fe40003f1d000 */
[----:B------:R-:W-:Y:S02]  /*1a00*/  SHF.L.U32 R0, R25, R0, RZ ;  /* 0x0000000019007219 */ /* 0x000fe400000006ff */
[----:B------:R-:W-:Y:S02]  /*1a10*/  SEL R2, R2, RZ, P2 ;  /* 0x000000ff02027207 */ /* 0x000fe40001000000 */
[----:B------:R-:W-:Y:S02]  /*1a20*/  ISETP.NE.AND P1, PT, R0, RZ, P1 ;  /* 0x000000ff0000720c */ /* 0x000fe40000f25270 */
[----:B------:R-:W-:Y:S02]  /*1a30*/  SHF.R.U32.HI R2, RZ, R2, R25 ;  /* 0x00000002ff027219 */ /* 0x000fe40000011619 */
[----:B------:R-:W-:-:S02]  /*1a40*/  PLOP3.LUT P0, PT, P0, P1, PT, 0xf8, 0x8f ;  /* 0x00000000008f781c */ /* 0x000fc40000703f70 */
[----:B------:R-:W-:Y:S02]  /*1a50*/  SHF.R.U32.HI R25, RZ, 0x1, R2 ;  /* 0x00000001ff197819 */ /* 0x000fe40000011602 */
[----:B------:R-:W-:-:S04]  /*1a60*/  SEL R0, RZ, 0x1, !P0 ;  /* 0x00000001ff007807 */ /* 0x000fc80004000000 */
[----:B------:R-:W-:-:S04]  /*1a70*/  LOP3.LUT R27, R0, 0x1, R25, 0xf8, !PT ;  /* 0x00000001001b7812 */ /* 0x000fc800078ef819 */
[----:B------:R-:W-:-:S05]  /*1a80*/  LOP3.LUT R2, R27, R2, RZ, 0xc0, !PT ;  /* 0x000000021b027212 */ /* 0x000fca00078ec0ff */
[----:B------:R-:W-:-:S05]  /*1a90*/  IMAD.IADD R2, R25, 0x1, R2 ;  /* 0x0000000119027824 */ /* 0x000fca00078e0202 */
[----:B------:R-:W-:Y:S01]  /*1aa0*/  LOP3.LUT R3, R2, R3, RZ, 0xfc, !PT ;  /* 0x0000000302037212 */ /* 0x000fe200078efcff */
[----:B------:R-:W-:Y:S06]  /*1ab0*/  BRA `(.L_x_28) ;  /* 0x0000000000107947 */ /* 0x000fec0003800000 */
.L_x_27:
[----:B------:R-:W-:-:S04]  /*1ac0*/  LOP3.LUT R3, R3, 0x80000000, RZ, 0xc0, !PT ;  /* 0x8000000003037812 */ /* 0x000fc800078ec0ff */
[----:B------:R-:W-:Y:S01]  /*1ad0*/  LOP3.LUT R3, R3, 0x7f800000, RZ, 0xfc, !PT ;  /* 0x7f80000003037812 */ /* 0x000fe200078efcff */
[----:B------:R-:W-:Y:S06]  /*1ae0*/  BRA `(.L_x_28) ;  /* 0x0000000000047947 */ /* 0x000fec0003800000 */
.L_x_26:
[----:B------:R-:W-:-:S07]  /*1af0*/  IMAD R3, R25, 0x800000, R3 ;  /* 0x0080000019037824 */ /* 0x000fce00078e0203 */
.L_x_28:
[----:B------:R-:W-:Y:S05]  /*1b00*/  BSYNC.RECONVERGENT B5 ;  /* 0x0000000000057941 */ /* 0x000fea0003800200 */
.L_x_25:
[----:B------:R-:W-:Y:S05]  /*1b10*/  BRA `(.L_x_29) ;  /* 0x0000000000207947 */ /* 0x000fea0003800000 */
.L_x_24:
[----:B------:R-:W-:-:S04]  /*1b20*/  LOP3.LUT R3, R3, 0x80000000, R0, 0x48, !PT ;  /* 0x8000000003037812 */ /* 0x000fc800078e4800 */
[----:B------:R-:W-:Y:S01]  /*1b30*/  LOP3.LUT R3, R3, 0x7f800000, RZ, 0xfc, !PT ;  /* 0x7f80000003037812 */ /* 0x000fe200078efcff */
[----:B------:R-:W-:Y:S06]  /*1b40*/  BRA `(.L_x_29) ;  /* 0x0000000000147947 */ /* 0x000fec0003800000 */
.L_x_23:
[----:B------:R-:W-:Y:S01]  /*1b50*/  LOP3.LUT R3, R3, 0x80000000, R0, 0x48, !PT ;  /* 0x8000000003037812 */ /* 0x000fe200078e4800 */
[----:B------:R-:W-:Y:S06]  /*1b60*/  BRA `(.L_x_29) ;  /* 0x00000000000c7947 */ /* 0x000fec0003800000 */
.L_x_22:
[----:B------:R-:W0:Y:S01]  /*1b70*/  MUFU.RSQ R3, -QNAN ;  /* 0xffc0000000037908 */ /* 0x000e220000001400 */
[----:B------:R-:W-:Y:S05]  /*1b80*/  BRA `(.L_x_29) ;  /* 0x0000000000047947 */ /* 0x000fea0003800000 */
.L_x_21:
[----:B------:R-:W-:-:S07]  /*1b90*/  FADD.FTZ R3, R0, R3 ;  /* 0x0000000300037221 */ /* 0x000fce0000010000 */
.L_x_29:
[----:B------:R-:W-:Y:S05]  /*1ba0*/  BSYNC.RECONVERGENT B4 ;  /* 0x0000000000047941 */ /* 0x000fea0003800200 */
.L_x_19:
[----:B0-----:R-:W-:Y:S02]  /*1bb0*/  IMAD.MOV.U32 R0, RZ, RZ, R3 ;  /* 0x000000ffff007224 */ /* 0x001fe400078e0003 */
[----:B------:R-:W-:Y:S02]  /*1bc0*/  IMAD.MOV.U32 R2, RZ, RZ, R11 ;  /* 0x000000ffff027224 */ /* 0x000fe400078e000b */
[----:B------:R-:W-:-:S04]  /*1bd0*/  IMAD.MOV.U32 R3, RZ, RZ, 0x0 ;  /* 0x00000000ff037424 */ /* 0x000fc800078e00ff */
[----:B------:R-:W-:Y:S05]  /*1be0*/  RET.REL.NODEC R2 `(CUDAFrameMerge) ;  /* 0xffffffe402047950 */ /* 0x000fea0003c3ffff */
.L_x_30:
[----:B------:R-:W-:-:S00]  /*1bf0*/  BRA `(.L_x_30) ;  /* 0xfffffffc00fc7947 */ /* 0x000fc0000383ffff */
[----:B------:R-:W-:-:S00]  /*1c00*/  NOP ;  /* 0x0000000000007918 */ /* 0x000fc00000000000 */
[----:B------:R-:W-:-:S00]  /*1c10*/  NOP ;  /* 0x0000000000007918 */ /* 0x000fc00000000000 */
[----:B------:R-:W-:-:S00]  /*1c20*/  NOP ;  /* 0x0000000000007918 */ /* 0x000fc00000000000 */
[----:B------:R-:W-:-:S00]  /*1c30*/  NOP ;  /* 0x0000000000007918 */ /* 0x000fc00000000000 */
[----:B------:R-:W-:-:S00]  /*1c40*/  NOP ;  /* 0x0000000000007918 */ /* 0x000fc00000000000 */
[----:B------:R-:W-:-:S00]  /*1c50*/  NOP ;  /* 0x0000000000007918 */ /* 0x000fc00000000000 */
[----:B------:R-:W-:-:S00]  /*1c60*/  NOP ;  /* 0x0000000000007918 */ /* 0x000fc00000000000 */
[----:B------:R-:W-:-:S00]  /*1c70*/  NOP ;  /* 0x0000000000007918 */ /* 0x000fc00000000000 */
.L_x_31:


//--------------------- .nv.shared.reserved.0     --------------------------
	.section	.nv.shared.reserved.0,"aw",@nobits
	.weak		__nv_reservedSMEM_offset_0_alias
	.size		__nv_reservedSMEM_offset_0_alias, 0, 64
	.other		__nv_reservedSMEM_offset_0_alias,@"STO_CUDA_RESERVED_SHARED STV_DEFAULT"
__nv_reservedSMEM_offset_0_alias:
	.zero		0
	.zero		64


//--------------------- .nv.constant0.CUDAFrameMerge --------------------------
	.section	.nv.constant0.CUDAFrameMerge,"a",@progbits
	.sectionflags	@""
	.align	4
.nv.constant0.CUDAFrameMerge:
	.zero		920


//--------------------- SYMBOLS --------------------------

	.type		.nv.reservedSmem.offset0,@object
	.size		.nv.reservedSmem.offset0,0x4
